def gluon_tcgen05(
    a_ptr,
    b_ptr,
    c_ptr,
    M,
    N,
    K,
    stride_am,
    stride_bk,
    stride_cm,
    BLOCK_M: gl.constexpr,
    BLOCK_N: gl.constexpr,
    BLOCK_K: gl.constexpr,
    DTYPE: gl.constexpr,
    A_LAYOUT: gl.constexpr,
    B_LAYOUT: gl.constexpr,
    C_LAYOUT: gl.constexpr,
    B_SHAPE: gl.constexpr,
    TMEM_LAYOUT: gl.constexpr,
    TMEM_REG: gl.constexpr,
    TRANS_B: gl.constexpr,
    NUM_BUFFERS: gl.constexpr,
):
    a_desc = tma.make_tensor_descriptor(
        a_ptr, [M, K], [stride_am, 1], [BLOCK_M, BLOCK_K], A_LAYOUT
    )
    b_desc = tma.make_tensor_descriptor(
        b_ptr,
        [N, K] if TRANS_B else [K, N],
        [stride_bk, 1],
        B_SHAPE,
        B_LAYOUT,
    )
    c_desc = tma.make_tensor_descriptor(
        c_ptr, [M, N], [stride_cm, 1], [BLOCK_M, BLOCK_N], C_LAYOUT
    )

    a_bufs = gl.allocate_shared_memory(
        DTYPE, [NUM_BUFFERS, BLOCK_M, BLOCK_K], A_LAYOUT
    )
    b_bufs = gl.allocate_shared_memory(DTYPE, [NUM_BUFFERS] + B_SHAPE, B_LAYOUT)

    pid_m = gl.program_id(0)
    pid_n = gl.program_id(1)
    off_m = pid_m * BLOCK_M
    off_n = pid_n * BLOCK_N

    tma_bars = gl.allocate_shared_memory(
        gl.int64, [NUM_BUFFERS, 1], mbarrier.MBarrierLayout()
    )
    mma_bars = gl.allocate_shared_memory(
        gl.int64, [NUM_BUFFERS, 1], mbarrier.MBarrierLayout()
    )
    for i in gl.static_range(NUM_BUFFERS):
        mbarrier.init(tma_bars.index(i), count=1)
        mbarrier.init(mma_bars.index(i), count=1)

    acc_tmem = allocate_tensor_memory(gl.float32, [BLOCK_M, BLOCK_N], TMEM_LAYOUT)
    idx = 0
    phase = 0
    use_acc = False
    for k in range(0, K, BLOCK_K):
        a = a_bufs.index(idx)
        b = b_bufs.index(idx)
        tma_bar = tma_bars.index(idx)
        mma_bar = mma_bars.index(idx)
        mbarrier.expect(
            tma_bar, a_desc.block_type.nbytes + b_desc.block_type.nbytes
        )
        tma.async_copy_global_to_shared(a_desc, [off_m, k], tma_bar, a)
        tma.async_copy_global_to_shared(
            b_desc, [off_n, k] if TRANS_B else [k, off_n], tma_bar, b
        )
        mbarrier.wait(tma_bar, phase=phase)

        if TRANS_B:
            b = b.permute((1, 0))
        tcgen05_mma(a, b, acc_tmem, use_acc=use_acc)
        tcgen05_commit(mma_bar)
        mbarrier.wait(mma_bar, phase=phase)
        use_acc = True

        idx += 1
        if idx == NUM_BUFFERS:
            idx = 0
            phase ^= 1

    for i in gl.static_range(NUM_BUFFERS):
        mbarrier.invalidate(tma_bars.index(i))
        mbarrier.invalidate(mma_bars.index(i))

    acc = acc_tmem.load(TMEM_REG)
    c_smem = gl.allocate_shared_memory(DTYPE, [BLOCK_M, BLOCK_N], C_LAYOUT)
    c_smem.store(acc.to(DTYPE))
    fence_async_shared()
    tma.async_copy_shared_to_global(c_desc, [off_m, off_n], c_smem)
    tma.store_wait(pendings=0)

# config = {"BLOCK_K": 128, "BLOCK_M": 64, "BLOCK_N": 64, "arch": "sm_100", "dtype": "bf16", "num_buffers": 4, "num_warps": 8, "trans_b": 0}
# arch = sm_100


// ===== COMPILED SASS (sm_100a) =====

	.target	sm_100a

	.elftype	@"ET_EXEC"


//--------------------- .note.nv.tkinfo           --------------------------
	.section	.note.nv.tkinfo,"",@"SHT_NOTE"
	.sectionflags	@"SHF_NOTE_NV_TKINFO"
	.tkinfo
        /*0018*/ 	.word	0x00000081
        /*0030*/ 	.string	""
        /*0030*/ 	.string	"ptxas-blackwell"
        /*0030*/ 	.string	"Cuda compilation tools, release 12.9, V12.9.86"
        /*0030*/ 	.string	"Build cuda_12.9.r12.9/compiler.36037853_0"
        /*0030*/ 	.string	"-v  -suppress-debug-info  -lineinfo  -arch sm_100a "



//--------------------- .note.nv.cuver            --------------------------
	.section	.note.nv.cuver,"",@"SHT_NOTE"
	.sectionflags	@"SHF_NOTE_NV_CUVER"
        /*0018*/ 	.short	0x0001
        /*001a*/ 	.short	0x0064
        /*001c*/ 	.short	0x0001
        /*001e*/ 	.short	0x0000
        /*0020*/ 	.short	0x0001
        /*0022*/ 	.short	0x0000


//--------------------- .nv.info                  --------------------------
	.section	.nv.info,"",@"SHT_CUDA_INFO"
	.align	4


	//----- nvinfo : EIATTR_REGCOUNT
	.align		4
        /*0000*/ 	.byte	0x04, 0x2f
        /*0002*/ 	.short	(.L_4 - .L_3)
	.align		4
.L_3:
        /*0004*/ 	.word	index@(gluon_tcgen05)
        /*0008*/ 	.word	0x00000019


	//----- nvinfo : EIATTR_FRAME_SIZE
	.align		4
.L_4:
        /*000c*/ 	.byte	0x04, 0x11
        /*000e*/ 	.short	(.L_6 - .L_5)
	.align		4
.L_5:
        /*0010*/ 	.word	index@($__internal_2_$__cuda_sm10x_tcgen05_guardrail_trap_unallocated_columns_being_dealloced)
        /*0014*/ 	.word	0x00000000


	//----- nvinfo : EIATTR_FRAME_SIZE
	.align		4
.L_6:
        /*0018*/ 	.byte	0x04, 0x11
        /*001a*/ 	.short	(.L_8 - .L_7)
	.align		4
.L_7:
        /*001c*/ 	.word	index@($__internal_1_$__cuda_sm10x_tcgen05_guardrail_trap_phase_invalid_during_alloc)
        /*0020*/ 	.word	0x00000000


	//----- nvinfo : EIATTR_FRAME_SIZE
	.align		4
.L_8:
        /*0024*/ 	.byte	0x04, 0x11
        /*0026*/ 	.short	(.L_10 - .L_9)
	.align		4
.L_9:
        /*0028*/ 	.word	index@($__internal_0_$__cuda_sm10x_tcgen05_guardrail_trap_col_being_dealloced_not_returned_by_alloc)
        /*002c*/ 	.word	0x00000000


	//----- nvinfo : EIATTR_FRAME_SIZE
	.align		4
.L_10:
        /*0030*/ 	.byte	0x04, 0x11
        /*0032*/ 	.short	(.L_12 - .L_11)
	.align		4
.L_11:
        /*0034*/ 	.word	index@(gluon_tcgen05)
        /*0038*/ 	.word	0x00000000


	//----- nvinfo : EIATTR_MIN_STACK_SIZE
	.align		4
.L_12:
        /*003c*/ 	.byte	0x04, 0x12
        /*003e*/ 	.short	(.L_14 - .L_13)
	.align		4
.L_13:
        /*0040*/ 	.word	index@(gluon_tcgen05)
        /*0044*/ 	.word	0x00000000
.L_14:


//--------------------- .nv.info.gluon_tcgen05    --------------------------
	.section	.nv.info.gluon_tcgen05,"",@"SHT_CUDA_INFO"
	.sectionflags	@""
	.align	4


	//----- nvinfo : EIATTR_CUDA_API_VERSION
	.align		4
        /*0000*/ 	.byte	0x04, 0x37
        /*0002*/ 	.short	(.L_16 - .L_15)
.L_15:
        /*0004*/ 	.word	0x00000081


	//----- nvinfo : EIATTR_KPARAM_INFO
	.align		4
.L_16:
        /*0008*/ 	.byte	0x04, 0x17
        /*000a*/ 	.short	(.L_18 - .L_17)
.L_17:
        /*000c*/ 	.word	0x00000000
        /*0010*/ 	.short	0x000a
        /*0012*/ 	.short	0x0048
        /*0014*/ 	.byte	0x00, 0xf4, 0x21, 0x00


	//----- nvinfo : EIATTR_KPARAM_INFO
	.align		4
.L_18:
        /*0018*/ 	.byte	0x04, 0x17
        /*001a*/ 	.short	(.L_20 - .L_19)
.L_19:
        /*001c*/ 	.word	0x00000000
        /*0020*/ 	.short	0x0009
        /*0022*/ 	.short	0x0040
        /*0024*/ 	.byte	0x00, 0xf4, 0x21, 0x00


	//----- nvinfo : EIATTR_KPARAM_INFO
	.align		4
.L_20:
        /*0028*/ 	.byte	0x04, 0x17
        /*002a*/ 	.short	(.L_22 - .L_21)
.L_21:
        /*002c*/ 	.word	0x00000000
        /*0030*/ 	.short	0x0008
        /*0032*/ 	.short	0x0038
        /*0034*/ 	.byte	0x00, 0xf0, 0x21, 0x00


	//----- nvinfo : EIATTR_KPARAM_INFO
	.align		4
.L_22:
        /*0038*/ 	.byte	0x04, 0x17
        /*003a*/ 	.short	(.L_24 - .L_23)
.L_23:
        /*003c*/ 	.word	0x00000000
        /*0040*/ 	.short	0x0007
        /*0042*/ 	.short	0x0030
        /*0044*/ 	.byte	0x00, 0xf0, 0x21, 0x00


	//----- nvinfo : EIATTR_KPARAM_INFO
	.align		4
.L_24:
        /*0048*/ 	.byte	0x04, 0x17
        /*004a*/ 	.short	(.L_26 - .L_25)
.L_25:
        /*004c*/ 	.word	0x00000000
        /*0050*/ 	.short	0x0006
        /*0052*/ 	.short	0x0028
        /*0054*/ 	.byte	0x00, 0xf0, 0x21, 0x00


	//----- nvinfo : EIATTR_KPARAM_INFO
	.align		4
.L_26:
        /*0058*/ 	.byte	0x04, 0x17
        /*005a*/ 	.short	(.L_28 - .L_27)
.L_27:
        /*005c*/ 	.word	0x00000000
        /*0060*/ 	.short	0x0005
        /*0062*/ 	.short	0x0020
        /*0064*/ 	.byte	0x00, 0xf0, 0x11, 0x00


	//----- nvinfo : EIATTR_KPARAM_INFO
	.align		4
.L_28:
        /*0068*/ 	.byte	0x04, 0x17
        /*006a*/ 	.short	(.L_30 - .L_29)
.L_29:
        /*006c*/ 	.word	0x00000000
        /*0070*/ 	.short	0x0004
        /*0072*/ 	.short	0x001c
        /*0074*/ 	.byte	0x00, 0xf0, 0x11, 0x00


	//----- nvinfo : EIATTR_KPARAM_INFO
	.align		4
.L_30:
        /*0078*/ 	.byte	0x04, 0x17
        /*007a*/ 	.short	(.L_32 - .L_31)
.L_31:
        /*007c*/ 	.word	0x00000000
        /*0080*/ 	.short	0x0003
        /*0082*/ 	.short	0x0018
        /*0084*/ 	.byte	0x00, 0xf0, 0x11, 0x00


	//----- nvinfo : EIATTR_KPARAM_INFO
	.align		4
.L_32:
        /*0088*/ 	.byte	0x04, 0x17
        /*008a*/ 	.short	(.L_34 - .L_33)
.L_33:
        /*008c*/ 	.word	0x00000000
        /*0090*/ 	.short	0x0002
        /*0092*/ 	.short	0x0010
        /*0094*/ 	.byte	0x00, 0xf4, 0x21, 0x00


	//----- nvinfo : EIATTR_KPARAM_INFO
	.align		4
.L_34:
        /*0098*/ 	.byte	0x04, 0x17
        /*009a*/ 	.short	(.L_36 - .L_35)
.L_35:
        /*009c*/ 	.word	0x00000000
        /*00a0*/ 	.short	0x0001
        /*00a2*/ 	.short	0x0008
        /*00a4*/ 	.byte	0x00, 0xf4, 0x21, 0x00


	//----- nvinfo : EIATTR_KPARAM_INFO
	.align		4
.L_36:
        /*00a8*/ 	.byte	0x04, 0x17
        /*00aa*/ 	.short	(.L_38 - .L_37)
.L_37:
        /*00ac*/ 	.word	0x00000000
        /*00b0*/ 	.short	0x0000
        /*00b2*/ 	.short	0x0000
        /*00b4*/ 	.byte	0x00, 0xf4, 0x21, 0x00


	//----- nvinfo : EIATTR_AT_ENTRY_FRAGMENTS
	.align		4
.L_38:
        /*00b8*/ 	.byte	0x04, 0x4f
        /*00ba*/ 	.short	(.L_40 - .L_39)


	//   ....[0]....
.L_39:
        /*00bc*/ 	.word	0x00000004


	//----- nvinfo : EIATTR_RESERVED_SMEM_USED
	.align		4
.L_40:
        /*00c0*/ 	.byte	0x01, 0x41
	.zero		2


	//----- nvinfo : EIATTR_SPARSE_MMA_MASK
	.align		4
        /*00c4*/ 	.byte	0x03, 0x50
        /*00c6*/ 	.short	0x0000


	//----- nvinfo : EIATTR_TCGEN05_1CTA_USED
	.align		4
        /*00c8*/ 	.byte	0x01, 0x51
	.zero		2


	//----- nvinfo : EIATTR_MAXREG_COUNT
	.align		4
        /*00cc*/ 	.byte	0x03, 0x1b
        /*00ce*/ 	.short	0x00ff


	//----- nvinfo : EIATTR_NUM_BARRIERS
	.align		4
        /*00d0*/ 	.byte	0x02, 0x4c
        /*00d2*/ 	.byte	0x01
	.zero		1


	//----- nvinfo : EIATTR_INT_WARP_WIDE_INSTR_OFFSETS
	.align		4
        /*00d4*/ 	.byte	0x04, 0x31
        /*00d6*/ 	.short	(.L_42 - .L_41)


	//   ....[0]....
.L_41:
        /*00d8*/ 	.word	0x00001720


	//   ....[1]....
        /*00dc*/ 	.word	0x00001740


	//   ....[2]....
        /*00e0*/ 	.word	0x000017c0


	//   ....[3]....
        /*00e4*/ 	.word	0x00001bb0


	//   ....[4]....
        /*00e8*/ 	.word	0x00001c00


	//   ....[5]....
        /*00ec*/ 	.word	0x00001c10


	//   ....[6]....
        /*00f0*/ 	.word	0x00001c20


	//   ....[7]....
        /*00f4*/ 	.word	0x00002030


	//   ....[8]....
        /*00f8*/ 	.word	0x00002040


	//   ....[9]....
        /*00fc*/ 	.word	0x000021c0


	//   ....[10]....
        /*0100*/ 	.word	0x00002210


	//   ....[11]....
        /*0104*/ 	.word	0x00002220


	//   ....[12]....
        /*0108*/ 	.word	0x00002250


	//   ....[13]....
        /*010c*/ 	.word	0x00002700


	//   ....[14]....
        /*0110*/ 	.word	0x00002710


	//   ....[15]....
        /*0114*/ 	.word	0x00002af0


	//   ....[16]....
        /*0118*/ 	.word	0x00002b00


	//   ....[17]....
        /*011c*/ 	.word	0x00002dc0


	//   ....[18]....
        /*0120*/ 	.word	0x00002e10


	//----- nvinfo : EIATTR_COOP_GROUP_MASK_REGIDS
	.align		4
.L_42:
        /*0124*/ 	.byte	0x04, 0x29
        /*0126*/ 	.short	(.L_44 - .L_43)


	//   ....[0]....
.L_43:
        /*0128*/ 	.word	0xffffffff


	//   ....[1]....
        /*012c*/ 	.word	0xffffffff


	//   ....[2]....
        /*0130*/ 	.word	0xffffffff


	//   ....[3]....
        /*0134*/ 	.word	0xffffffff


	//   ....[4]....
        /*0138*/ 	.word	0xffffffff


	//   ....[5]....
        /*013c*/ 	.word	0xffffffff


	//   ....[6]....
        /*0140*/ 	.word	0xffffffff


	//   ....[7]....
        /*0144*/ 	.word	0xffffffff


	//   ....[8]....
        /*0148*/ 	.word	0xffffffff


	//   ....[9]....
        /*014c*/ 	.word	0xffffffff


	//----- nvinfo : EIATTR_COOP_GROUP_INSTR_OFFSETS
	.align		4
.L_44:
        /*0150*/ 	.byte	0x04, 0x28
        /*0152*/ 	.short	(.L_46 - .L_45)


	//   ....[0]....
.L_45:
        /*0154*/ 	.word	0x00000050


	//   ....[1]....
        /*0158*/ 	.word	0x00000310


	//   ....[2]....
        /*015c*/ 	.word	0x00000500


	//   ....[3]....
        /*0160*/ 	.word	0x000009c0


	//   ....[4]....
        /*0164*/ 	.word	0x00000b00


	//   ....[5]....
        /*0168*/ 	.word	0x00000fb0


	//   ....[6]....
        /*016c*/ 	.word	0x000010f0


	//   ....[7]....
        /*0170*/ 	.word	0x000015e0


	//   ....[8]....
        /*0174*/ 	.word	0x00002c50


	//   ....[9]....
        /*0178*/ 	.word	0x00002ec0


	//----- nvinfo : EIATTR_VRC_CTA_INIT_COUNT
	.align		4
.L_46:
        /*017c*/ 	.byte	0x02, 0x4a
        /*017e*/ 	.byte	0x80
	.zero		1


	//----- nvinfo : EIATTR_MBARRIER_INSTR_OFFSETS
	.align		4
        /*0180*/ 	.byte	0x04, 0x39
        /*0182*/ 	.short	(.L_48 - .L_47)


	//   ....[0]....
.L_47:
        /*0184*/ 	.word	0x000017e0
        /*0188*/ 	.word	0x000000ff
        /*018c*/ 	.word	0x00020000
        /*0190*/ 	.short	0x0100
        /*0192*/ 	.byte	0x08
	.zero		1


	//   ....[1]....
        /*0194*/ 	.word	0x000017f0
        /*0198*/ 	.word	0x000000ff
        /*019c*/ 	.word	0x00020020
        /*01a0*/ 	.short	0x0100
        /*01a2*/ 	.byte	0x08
	.zero		1


	//   ....[2]....
        /*01a4*/ 	.word	0x000018a0
        /*01a8*/ 	.word	0x000000ff
        /*01ac*/ 	.word	0x00020008
        /*01b0*/ 	.short	0x0100
        /*01b2*/ 	.byte	0x08
	.zero		1


	//   ....[3]....
        /*01b4*/ 	.word	0x000018b0
        /*01b8*/ 	.word	0x000000ff
        /*01bc*/ 	.word	0x00020028
        /*01c0*/ 	.short	0x0100
        /*01c2*/ 	.byte	0x08
	.zero		1


	//   ....[4]....
        /*01c4*/ 	.word	0x00001990
        /*01c8*/ 	.word	0x000000ff
        /*01cc*/ 	.word	0x00020010
        /*01d0*/ 	.short	0x0100
        /*01d2*/ 	.byte	0x08
	.zero		1


	//   ....[5]....
        /*01d4*/ 	.word	0x000019a0
        /*01d8*/ 	.word	0x000000ff
        /*01dc*/ 	.word	0x00020030
        /*01e0*/ 	.short	0x0100
        /*01e2*/ 	.byte	0x08
	.zero		1


	//   ....[6]....
        /*01e4*/ 	.word	0x00001ab0
        /*01e8*/ 	.word	0x000000ff
        /*01ec*/ 	.word	0x00020018
        /*01f0*/ 	.short	0x0100
        /*01f2*/ 	.byte	0x08
	.zero		1


	//   ....[7]....
        /*01f4*/ 	.word	0x00001ac0
        /*01f8*/ 	.word	0x000000ff
        /*01fc*/ 	.word	0x00020038
        /*0200*/ 	.short	0x0100
        /*0202*/ 	.byte	0x08
	.zero		1


	//   ....[8]....
        /*0204*/ 	.word	0x00001cb0
        /*0208*/ 	.word	0x000000ff
        /*020c*/ 	.word	0x00020000
        /*0210*/ 	.short	0x010a
        /*0212*/ 	.byte	0x08
	.zero		1


	//   ....[9]....
        /*0214*/ 	.word	0x00002090
        /*0218*/ 	.word	0x000000ff
        /*021c*/ 	.word	0x00020020
        /*0220*/ 	.short	0x010a
        /*0222*/ 	.byte	0x08
	.zero		1


	//   ....[10]....
        /*0224*/ 	.word	0x000022c0
        /*0228*/ 	.word	0x000000ff
        /*022c*/ 	.word	0x00020000
        /*0230*/ 	.short	0x010a
        /*0232*/ 	.byte	0x23
	.zero		1


	//   ....[11]....
        /*0234*/ 	.word	0x00002750
        /*0238*/ 	.word	0x000000ff
        /*023c*/ 	.word	0x00020020
        /*0240*/ 	.short	0x010a
        /*0242*/ 	.byte	0x23
	.zero		1


	//   ....[12]....
        /*0244*/ 	.word	0x00002820
        /*0248*/ 	.word	0x000000ff
        /*024c*/ 	.word	0x00020000
        /*0250*/ 	.short	0x0108
        /*0252*/ 	.byte	0x08
	.zero		1


	//   ....[13]....
        /*0254*/ 	.word	0x00002830
        /*0258*/ 	.word	0x000000ff
        /*025c*/ 	.word	0x00020020
        /*0260*/ 	.short	0x0108
        /*0262*/ 	.byte	0x08
	.zero		1


	//   ....[14]....
        /*0264*/ 	.word	0x00002880
        /*0268*/ 	.word	0x000000ff
        /*026c*/ 	.word	0x00020008
        /*0270*/ 	.short	0x0108
        /*0272*/ 	.byte	0x08
	.zero		1


	//   ....[15]....
        /*0274*/ 	.word	0x00002890
        /*0278*/ 	.word	0x000000ff
        /*027c*/ 	.word	0x00020028
        /*0280*/ 	.short	0x0108
        /*0282*/ 	.byte	0x08
	.zero		1


	//   ....[16]....
        /*0284*/ 	.word	0x000028e0
        /*0288*/ 	.word	0x000000ff
        /*028c*/ 	.word	0x00020010
        /*0290*/ 	.short	0x0108
        /*0292*/ 	.byte	0x08
	.zero		1


	//   ....[17]....
        /*0294*/ 	.word	0x000028f0
        /*0298*/ 	.word	0x000000ff
        /*029c*/ 	.word	0x00020030
        /*02a0*/ 	.short	0x0108
        /*02a2*/ 	.byte	0x08
	.zero		1


	//   ....[18]....
        /*02a4*/ 	.word	0x00002940
        /*02a8*/ 	.word	0x000000ff
        /*02ac*/ 	.word	0x00020018
        /*02b0*/ 	.short	0x0108
        /*02b2*/ 	.byte	0x08
	.zero		1


	//   ....[19]....
        /*02b4*/ 	.word	0x00002950
        /*02b8*/ 	.word	0x000000ff
        /*02bc*/ 	.word	0x00020038
        /*02c0*/ 	.short	0x0108
        /*02c2*/ 	.byte	0x08
	.zero		1


	//   ....[20]....
        /*02c4*/ 	.word	0x00002ee0
        /*02c8*/ 	.word	0x000000ff
        /*02cc*/ 	.word	0x00020000
        /*02d0*/ 	.short	0x010a
        /*02d2*/ 	.byte	0x08
	.zero		1


	//   ....[21]....
        /*02d4*/ 	.word	0x00002f10
        /*02d8*/ 	.word	0x000000ff
        /*02dc*/ 	.word	0x00020020
        /*02e0*/ 	.short	0x010a
        /*02e2*/ 	.byte	0x08
	.zero		1


	//   ....[22]....
        /*02e4*/ 	.word	0x00002f40
        /*02e8*/ 	.word	0x000000ff
        /*02ec*/ 	.word	0x00020000
        /*02f0*/ 	.short	0x010a
        /*02f2*/ 	.byte	0x23
	.zero		1


	//   ....[23]....
        /*02f4*/ 	.word	0x00002f70
        /*02f8*/ 	.word	0x000000ff
        /*02fc*/ 	.word	0x00020020
        /*0300*/ 	.short	0x010a
        /*0302*/ 	.byte	0x23
	.zero		1


	//----- nvinfo : EIATTR_NUM_MBARRIERS
	.align		4
.L_48:
        /*0304*/ 	.byte	0x03, 0x38
        /*0306*/ 	.short	0x0008


	//----- nvinfo : EIATTR_EXIT_INSTR_OFFSETS
	.align		4
        /*0308*/ 	.byte	0x04, 0x1c
        /*030a*/ 	.short	(.L_50 - .L_49)


	//   ....[0]....
.L_49:
        /*030c*/ 	.word	0x00002ed0


	//----- nvinfo : EIATTR_REQNTID
	.align		4
.L_50:
        /*0310*/ 	.byte	0x04, 0x10
        /*0312*/ 	.short	(.L_52 - .L_51)
.L_51:
        /*0314*/ 	.word	0x00000100
        /*0318*/ 	.word	0x00000001
        /*031c*/ 	.word	0x00000001


	//----- nvinfo : EIATTR_CRS_STACK_SIZE
	.align		4
.L_52:
        /*0320*/ 	.byte	0x04, 0x1e
        /*0322*/ 	.short	(.L_54 - .L_53)
.L_53:
        /*0324*/ 	.word	0x00000000


	//----- nvinfo : EIATTR_CBANK_PARAM_SIZE
	.align		4
.L_54:
        /*0328*/ 	.byte	0x03, 0x19
        /*032a*/ 	.short	0x0050


	//----- nvinfo : EIATTR_PARAM_CBANK
	.align		4
        /*032c*/ 	.byte	0x04, 0x0a
        /*032e*/ 	.short	(.L_56 - .L_55)
	.align		4
.L_55:
        /*0330*/ 	.word	index@(.nv.constant0.gluon_tcgen05)
        /*0334*/ 	.short	0x0380
        /*0336*/ 	.short	0x0050


	//----- nvinfo : EIATTR_SW_WAR
	.align		4
.L_56:
        /*0338*/ 	.byte	0x04, 0x36
        /*033a*/ 	.short	(.L_58 - .L_57)
.L_57:
        /*033c*/ 	.word	0x00000008
.L_58:


//--------------------- .nv.compat                --------------------------
	.section	.nv.compat,"",@"SHT_CUDA_COMPAT_INFO"
	.align	4
        /*0000*/ 	.byte	0x02, 0x02, 0x02, 0x00, 0x02, 0x05, 0x05, 0x00, 0x02, 0x03, 0x03, 0x00, 0x02, 0x06, 0x01, 0x00


//--------------------- .nv.callgraph             --------------------------
	.section	.nv.callgraph,"",@"SHT_CUDA_CALLGRAPH"
	.align	4
	.sectionentsize	8
	.align		4
        /*0000*/ 	.word	0x00000000
	.align		4
        /*0004*/ 	.word	0xffffffff
	.align		4
        /*0008*/ 	.word	0x00000000
	.align		4
        /*000c*/ 	.word	0xfffffffe
	.align		4
        /*0010*/ 	.word	0x00000000
	.align		4
        /*0014*/ 	.word	0xfffffffd
	.align		4
        /*0018*/ 	.word	0x00000000
	.align		4
        /*001c*/ 	.word	0xfffffffc


//--------------------- .text.gluon_tcgen05       --------------------------
	.section	.text.gluon_tcgen05,"ax",@progbits
	.align	128
        .global         gluon_tcgen05
        .type           gluon_tcgen05,@function
        .size           gluon_tcgen05,(.L_x_85 - gluon_tcgen05)
        .other          gluon_tcgen05,@"STO_CUDA_ENTRY STV_DEFAULT"
gluon_tcgen05:
.text.gluon_tcgen05:
[----:B------:R-:W1:Y:S01]  /*0000*/  LDC R1, c[0x0][0x37c] ;  /* 0x0000df00ff017b82 */ /* 0x000e620000000800 */
[----:B------:R-:W2:Y:S02]  /*0010*/  S2R R0, SR_TID.X ;  /* 0x0000000000007919 */ /* 0x000ea40000002100 */
[----:B--2---:R-:W-:-:S13]  /*0020*/  ISETP.GE.U32.AND P2, PT, R0, 0x20, PT ;  /* 0x000000200000780c */ /* 0x004fda0003f46070 */
[----:B------:R-:W-:Y:S05]  /*0030*/  @P2 BRA `(.L_x_0) ;  /* 0x0000000000b82947 */ /* 0x000fea0003800000 */
[----:B------:R-:W2:Y:S01]  /*0040*/  S2UR UR6, SR_CgaCtaId ;  /* 0x00000000000679c3 */ /* 0x000ea20000008800 */
[----:B------:R-:W-:Y:S01]  /*0050*/  NOP ;  /* 0x0000000000007918 */ /* 0x000fe20000000000 */
[----:B------:R-:W-:Y:S02]  /*0060*/  UMOV UR4, 0x40 ;  /* 0x0000004000047882 */ /* 0x000fe40000000000 */
[----:B--2---:R-:W-:-:S09]  /*0070*/  ULEA UR4, UR6, UR4, 0x18 ;  /* 0x0000000406047291 */ /* 0x004fd2000f8ec0ff */
[----:B------:R-:W2:Y:S01]  /*0080*/  LDS.U8 R2, [UR4] ;  /* 0x00000004ff027984 */ /* 0x000ea20008000000 */
[----:B------:R-:W-:Y:S02]  /*0090*/  UMOV UR4, 0x400 ;  /* 0x0000040000047882 */ /* 0x000fe40000000000 */
[----:B------:R-:W-:Y:S01]  /*00a0*/  ULEA UR4, UR6, UR4, 0x18 ;  /* 0x0000000406047291 */ /* 0x000fe2000f8ec0ff */
[----:B--2---:R-:W-:-:S13]  /*00b0*/  ISETP.NE.AND P0, PT, R2, RZ, PT ;  /* 0x000000ff0200720c */ /* 0x004fda0003f05270 */
[----:B------:R-:W-:Y:S05]  /*00c0*/  @P0 BRA `(.L_x_1) ;  /* 0x00000000007c0947 */ /* 0x000fea0003800000 */
[----:B------:R-:W-:-:S13]  /*00d0*/  ELECT P0, URZ, PT ;  /* 0x0000000000ff782f */ /* 0x000fda0003800000 */
[----:B------:R-:W-:Y:S05]  /*00e0*/  @!P0 BRA `(.L_x_2) ;  /* 0x0000000000848947 */ /* 0x000fea0003800000 */
[----:B------:R-:W-:Y:S01]  /*00f0*/  UMOV UR5, 0x2 ;  /* 0x0000000200057882 */ /* 0x000fe20000000000 */
[----:B------:R-:W-:Y:S02]  /*0100*/  IMAD.MOV.U32 R5, RZ, RZ, 0x1 ;  /* 0x00000001ff057424 */ /* 0x000fe400078e00ff */
[----:B------:R-:W-:Y:S02]  /*0110*/  IMAD.MOV.U32 R3, RZ, RZ, 0x3 ;  /* 0x00000003ff037424 */ /* 0x000fe400078e00ff */
[----:B------:R-:W-:Y:S04]  /*0120*/  DEPBAR.LE SB2, 0x36 ;  /* 0x0000ad800000791a */ /* 0x000fe80000000000 */
[----:B------:R-:W2:Y:S02]  /*0130*/  UTCATOMSWS.FIND_AND_SET.ALIGN UP0, UR5, UR5 ;  /* 0x00000005000575e3 */ /* 0x000ea40008000800 */
[----:B--2---:R-:W-:-:S04]  /*0140*/  PLOP3.LUT P0, PT, PT, PT, UP0, 0x80, 0x8 ;  /* 0x000000000008781c */ /* 0x004fc80003f0f008 */
[----:B------:R-:W-:-:S04]  /*0150*/  SEL R2, RZ, 0xffffffff, !P0 ;  /* 0xffffffffff027807 */ /* 0x000fc80004000000 */
[----:B------:R-:W-:Y:S01]  /*0160*/  ISETP.NE.AND P0, PT, R2, RZ, PT ;  /* 0x000000ff0200720c */ /* 0x000fe20003f05270 */
[----:B------:R-:W-:-:S12]  /*0170*/  IMAD.U32 R2, RZ, RZ, UR5 ;  /* 0x00000005ff027e24 */ /* 0x000fd8000f8e00ff */
[----:B------:R-:W-:Y:S05]  /*0180*/  @P0 BRA `(.L_x_3) ;  /* 0x0000000000240947 */ /* 0x000fea0003800000 */
.L_x_4:
[----:B------:R-:W-:Y:S05]  /*0190*/  NANOSLEEP 0x64 ;  /* 0x000000640000795d */ /* 0x000fea0003800000 */
[----:B------:R-:W-:-:S05]  /*01a0*/  UMOV UR5, 0x2 ;  /* 0x0000000200057882 */ /* 0x000fca0000000000 */
[----:B------:R-:W-:Y:S04]  /*01b0*/  DEPBAR.LE SB2, 0x36 ;  /* 0x0000ad800000791a */ /* 0x000fe80000000000 */
[----:B------:R-:W2:Y:S02]  /*01c0*/  UTCATOMSWS.FIND_AND_SET.ALIGN UP0, UR5, UR5 ;  /* 0x00000005000575e3 */ /* 0x000ea40008000800 */
[----:B--2---:R-:W-:-:S04]  /*01d0*/  PLOP3.LUT P0, PT, PT, PT, UP0, 0x80, 0x8 ;  /* 0x000000000008781c */ /* 0x004fc80003f0f008 */
[----:B------:R-:W-:-:S04]  /*01e0*/  SEL R2, RZ, 0xffffffff, !P0 ;  /* 0xffffffffff027807 */ /* 0x000fc80004000000 */
[----:B------:R-:W-:Y:S01]  /*01f0*/  ISETP.NE.AND P0, PT, R2, RZ, PT ;  /* 0x000000ff0200720c */ /* 0x000fe20003f05270 */
[----:B------:R-:W-:-:S12]  /*0200*/  IMAD.U32 R2, RZ, RZ, UR5 ;  /* 0x00000005ff027e24 */ /* 0x000fd8000f8e00ff */
[----:B------:R-:W-:Y:S05]  /*0210*/  @!P0 BRA `(.L_x_4) ;  /* 0xfffffffc00dc8947 */ /* 0x000fea000383ffff */
.L_x_3:
[C---:B------:R-:W-:Y:S01]  /*0220*/  VIADD R4, R2.reuse, 0x10 ;  /* 0x0000001002047836 */ /* 0x040fe20000000000 */
[----:B------:R-:W-:Y:S01]  /*0230*/  UMOV UR5, 0x50 ;  /* 0x0000005000057882 */ /* 0x000fe20000000000 */
[----:B------:R-:W-:Y:S01]  /*0240*/  SHF.L.U32 R3, R3, R2, RZ ;  /* 0x0000000203037219 */ /* 0x000fe200000006ff */
[----:B------:R-:W-:Y:S01]  /*0250*/  ULEA UR5, UR6, UR5, 0x18 ;  /* 0x0000000506057291 */ /* 0x000fe2000f8ec0ff */
[----:B------:R-:W-:Y:S01]  /*0260*/  IMAD.SHL.U32 R2, R2, 0x20, RZ ;  /* 0x0000002002027824 */ /* 0x000fe200078e00ff */
[----:B------:R-:W-:-:S04]  /*0270*/  SHF.L.U32 R4, R5, R4, RZ ;  /* 0x0000000405047219 */ /* 0x000fc800000006ff */
[----:B------:R-:W-:-:S05]  /*0280*/  LOP3.LUT R3, R4, R3, RZ, 0xfc, !PT ;  /* 0x0000000304037212 */ /* 0x000fca00078efcff */
[----:B------:R2:W-:Y:S04]  /*0290*/  ATOMS.OR RZ, [UR5], R3 ;  /* 0x00000003ffff798c */ /* 0x0005e8000b000005 */
[----:B------:R2:W-:Y:S01]  /*02a0*/  STS [UR4], R2 ;  /* 0x00000002ff007988 */ /* 0x0005e20008000804 */
[----:B------:R-:W-:Y:S05]  /*02b0*/  BRA `(.L_x_2) ;  /* 0x0000000000107947 */ /* 0x000fea0003800000 */
.L_x_1:
[----:B------:R-:W-:Y:S01]  /*02c0*/  IMAD.MOV.U32 R3, RZ, RZ, -0x1 ;  /* 0xffffffffff037424 */ /* 0x000fe200078e00ff */
[----:B------:R-:W-:-:S04]  /*02d0*/  MOV R2, 0x300 ;  /* 0x0000030000027802 */ /* 0x000fc80000000f00 */
[----:B------:R2:W-:Y:S03]  /*02e0*/  STS [UR4], R3 ;  /* 0x00000003ff007988 */ /* 0x0005e60008000804 */
[----:B-12---:R-:W-:Y:S05]  /*02f0*/  CALL.REL.NOINC `($__internal_1_$__cuda_sm10x_tcgen05_guardrail_trap_phase_invalid_during_alloc) ;  /* 0x0000002c00347944 */ /* 0x006fea0003c00000 */
.L_x_2:
[----:B------:R-:W-:Y:S05]  /*0300*/  WARPSYNC.ALL ;  /* 0x0000000000007948 */ /* 0x000fea0003800000 */
[----:B------:R-:W-:Y:S01]  /*0310*/  NOP ;  /* 0x0000000000007918 */ /* 0x000fe20000000000 */
.L_x_0:
[----:B------:R-:W3:Y:S08]  /*0320*/  S2UR UR4, SR_CgaCtaId ;  /* 0x00000000000479c3 */ /* 0x000ef00000008800 */
[----:B------:R-:W-:Y:S01]  /*0330*/  BAR.SYNC.DEFER_BLOCKING 0x0 ;  /* 0x0000000000007b1d */ /* 0x000fe20000010000 */
[----:B------:R-:W-:-:S05]  /*0340*/  LOP3.LUT R20, R0, 0xff, RZ, 0xc0, !PT ;  /* 0x000000ff00147812 */ /* 0x000fca00078ec0ff */
[----:B------:R-:W-:Y:S02]  /*0350*/  UMOV UR8, 0x400 ;  /* 0x0000040000087882 */ /* 0x000fe40000000000 */
[----:B--2---:R-:W2:Y:S08]  /*0360*/  LDC R3, c[0x0][0x398] ;  /* 0x0000e600ff037b82 */ /* 0x004eb00000000800 */
[----:B------:R-:W4:Y:S01]  /*0370*/  LDC R6, c[0x0][0x3a0] ;  /* 0x0000e800ff067b82 */ /* 0x000f220000000800 */
[----:B---3--:R-:W-:-:S07]  /*0380*/  ULEA UR8, UR4, UR8, 0x18 ;  /* 0x0000000804087291 */ /* 0x008fce000f8ec0ff */
[----:B------:R-:W3:Y:S02]  /*0390*/  S2UR UR16, SR_CTAID.Y ;  /* 0x00000000001079c3 */ /* 0x000ee40000002600 */
[----:B------:R-:W5:Y:S06]  /*03a0*/  LDS R4, [UR8] ;  /* 0x00000008ff047984 */ /* 0x000f6c0008000800 */
[----:B------:R-:W-:Y:S06]  /*03b0*/  BAR.SYNC.DEFER_BLOCKING 0x0 ;  /* 0x0000000000007b1d */ /* 0x000fec0000010000 */
[----:B------:R-:W-:Y:S05]  /*03c0*/  @P2 BRA `(.L_x_5) ;  /* 0x0000000000182947 */ /* 0x000fea0003800000 */
[----:B------:R-:W-:Y:S01]  /*03d0*/  ELECT P0, URZ, PT ;  /* 0x0000000000ff782f */ /* 0x000fe20003800000 */
[----:B------:R-:W-:Y:S01]  /*03e0*/  IMAD.MOV.U32 R2, RZ, RZ, 0x1 ;  /* 0x00000001ff027424 */ /* 0x000fe200078e00ff */
[----:B------:R-:W-:Y:S01]  /*03f0*/  UMOV UR5, 0x40 ;  /* 0x0000004000057882 */ /* 0x000fe20000000000 */
[----:B------:R-:W-:Y:S01]  /*0400*/  UVIRTCOUNT.DEALLOC.SMPOOL 0x80 ;  /* 0x000000800000784c */ /* 0x000fe20000000000 */
[----:B------:R-:W-:-:S09]  /*0410*/  ULEA UR5, UR4, UR5, 0x18 ;  /* 0x0000000504057291 */ /* 0x000fd2000f8ec0ff */
[----:B------:R5:W-:Y:S03]  /*0420*/  @P0 STS.U8 [UR5], R2 ;  /* 0x00000002ff000988 */ /* 0x000be60008000005 */
.L_x_5:
[----:B------:R-:W5:Y:S01]  /*0430*/  S2UR UR4, SR_CTAID.Z ;  /* 0x00000000000479c3 */ /* 0x000f620000002700 */
[----:B------:R-:W4:Y:S01]  /*0440*/  LDCU UR5, c[0x0][0x370] ;  /* 0x00006e00ff0577ac */ /* 0x000f220008000800 */
[C---:B------:R-:W-:Y:S01]  /*0450*/  ISETP.GE.U32.AND P0, PT, R20.reuse, 0x20, PT ;  /* 0x000000201400780c */ /* 0x040fe20003f06070 */
[----:B--2--5:R-:W-:Y:S01]  /*0460*/  VIADD R2, R3, 0xffffffff ;  /* 0xffffffff03027836 */ /* 0x024fe20000000000 */
[C---:B------:R-:W-:Y:S01]  /*0470*/  ISETP.NE.U32.AND P3, PT, R20.reuse, RZ, PT ;  /* 0x000000ff1400720c */ /* 0x040fe20003f65070 */
[----:B------:R-:W2:Y:S01]  /*0480*/  LDCU UR6, c[0x0][0x374] ;  /* 0x00006e80ff0677ac */ /* 0x000ea20008000800 */
[----:B------:R-:W-:Y:S01]  /*0490*/  LEA R7, R20, UR8, 0x2 ;  /* 0x0000000814077c11 */ /* 0x000fe2000f8e10ff */
[----:B----4-:R-:W-:Y:S01]  /*04a0*/  VIADD R11, R6, 0xffffffff ;  /* 0xffffffff060b7836 */ /* 0x010fe20000000000 */
[----:B------:R-:W4:Y:S01]  /*04b0*/  S2UR UR13, SR_CTAID.X ;  /* 0x00000000000d79c3 */ /* 0x000f220000002500 */
[----:B------:R-:W5:Y:S01]  /*04c0*/  LDCU.64 UR14, c[0x0][0x3c0] ;  /* 0x00007800ff0e77ac */ /* 0x000f620008000a00 */
[----:B------:R-:W-:Y:S01]  /*04d0*/  R2UR UR12, R4 ;  /* 0x00000000040c72ca */ /* 0x000fe200000e0000 */
[----:B------:R-:W-:Y:S04]  /*04e0*/  BSSY.RECONVERGENT B0, `(.L_x_6) ;  /* 0x0000011000007945 */ /* 0x000fe80003800200 */
[----:B------:R3:W-:Y:S01]  /*04f0*/  @!P0 STS [R7], RZ ;  /* 0x000000ff07008388 */ /* 0x0007e20000000800 */
[----:B------:R-:W-:-:S03]  /*0500*/  NOP ;  /* 0x0000000000007918 */ /* 0x000fc60000000000 */
[----:B------:R3:W-:Y:S02]  /*0510*/  @!P3 STS [UR8+0x24], R2 ;  /* 0x00002402ff00b988 */ /* 0x0007e40008000808 */
[----:B--23--:R-:W-:Y:S02]  /*0520*/  UIMAD UR4, UR4, UR6, UR16 ;  /* 0x00000006040472a4 */ /* 0x00cfe4000f8e0210 */
[----:B------:R2:W-:Y:S02]  /*0530*/  @!P3 STS [UR8+0x20], R11 ;  /* 0x0000200bff00b988 */ /* 0x0005e40008000808 */
[----:B----4-:R-:W-:-:S04]  /*0540*/  UIMAD UR4, UR4, UR5, UR13 ;  /* 0x00000005040472a4 */ /* 0x010fc8000f8e020d */
[----:B------:R-:W-:-:S04]  /*0550*/  UIMAD UR4, UR4, 0x180, URZ ;  /* 0x00000180040478a4 */ /* 0x000fc8000f8e02ff */
[----:B-----5:R-:W-:-:S04]  /*0560*/  UIADD3 UR10, UP0, UPT, UR4, UR14, URZ ;  /* 0x0000000e040a7290 */ /* 0x020fc8000ff1e0ff */
[----:B------:R-:W-:Y:S01]  /*0570*/  ULEA.HI.X.SX32 UR11, UR4, UR15, 0x1, UP0 ;  /* 0x0000000f040b7291 */ /* 0x000fe200080f0eff */
[----:B--2---:R-:W-:Y:S11]  /*0580*/  @P3 BRA `(.L_x_7) ;  /* 0x0000000000183947 */ /* 0x004ff60003800000 */
[----:B------:R-:W2:Y:S01]  /*0590*/  LDS R3, [UR8+0x8] ;  /* 0x00000808ff037984 */ /* 0x000ea20008000800 */
[----:B------:R-:W3:Y:S01]  /*05a0*/  LDC.64 R8, c[0x0][0x380] ;  /* 0x0000e000ff087b82 */ /* 0x000ee20000000a00 */
[----:B------:R-:W-:Y:S02]  /*05b0*/  IMAD.MOV.U32 R4, RZ, RZ, 0x70 ;  /* 0x00000070ff047424 */ /* 0x000fe400078e00ff */
[----:B---3--:R3:W-:Y:S03]  /*05c0*/  STS.64 [UR8], R8 ;  /* 0x00000008ff007988 */ /* 0x0087e60008000a08 */
[----:B--2---:R-:W-:-:S05]  /*05d0*/  LOP3.LUT R3, R3, 0x10, R4, 0xd8, !PT ;  /* 0x0000001003037812 */ /* 0x004fca00078ed804 */
[----:B------:R3:W-:Y:S02]  /*05e0*/  STS [UR8+0x8], R3 ;  /* 0x00000803ff007988 */ /* 0x0007e40008000808 */
.L_x_7:
[----:B------:R-:W-:Y:S05]  /*05f0*/  BSYNC.RECONVERGENT B0 ;  /* 0x0000000000007941 */ /* 0x000fea0003800200 */
.L_x_6:
[----:B------:R-:W-:Y:S04]  /*0600*/  BSSY.RECONVERGENT B0, `(.L_x_8) ;  /* 0x000000a000007945 */ /* 0x000fe80003800200 */
[----:B------:R-:W-:Y:S05]  /*0610*/  @P3 BRA `(.L_x_9) ;  /* 0x0000000000203947 */ /* 0x000fea0003800000 */
[----:B---3--:R-:W2:Y:S01]  /*0620*/  LDS R3, [UR8+0x34] ;  /* 0x00003408ff037984 */ /* 0x008ea20008000800 */
[----:B------:R-:W-:Y:S02]  /*0630*/  IMAD.MOV.U32 R4, RZ, RZ, 0x3f000000 ;  /* 0x3f000000ff047424 */ /* 0x000fe400078e00ff */
[----:B------:R-:W-:Y:S01]  /*0640*/  @!P3 IMAD.MOV.U32 R5, RZ, RZ, 0x3f ;  /* 0x0000003fff05b424 */ /* 0x000fe200078e00ff */
[----:B------:R-:W3:Y:S02]  /*0650*/  @!P3 LDS R8, [UR8+0x38] ;  /* 0x00003808ff08b984 */ /* 0x000ee40008000800 */
[----:B--2---:R-:W-:Y:S02]  /*0660*/  LOP3.LUT R3, R3, 0xff000000, R4, 0xb8, !PT ;  /* 0xff00000003037812 */ /* 0x004fe400078eb804 */
[----:B---3--:R-:W-:-:S03]  /*0670*/  @!P3 LOP3.LUT R4, R8, 0xff, R5, 0xb8, !PT ;  /* 0x000000ff0804b812 */ /* 0x008fc600078eb805 */
[----:B------:R2:W-:Y:S04]  /*0680*/  STS [UR8+0x34], R3 ;  /* 0x00003403ff007988 */ /* 0x0005e80008000808 */
[----:B------:R2:W-:Y:S02]  /*0690*/  @!P3 STS [UR8+0x38], R4 ;  /* 0x00003804ff00b988 */ /* 0x0005e40008000808 */
.L_x_9:
[----:B------:R-:W-:Y:S05]  /*06a0*/  BSYNC.RECONVERGENT B0 ;  /* 0x0000000000007941 */ /* 0x000fea0003800200 */
.L_x_8:
[----:B------:R-:W-:Y:S04]  /*06b0*/  BSSY.RECONVERGENT B0, `(.L_x_10) ;  /* 0x000000e000007945 */ /* 0x000fe80003800200 */
[----:B------:R-:W-:Y:S05]  /*06c0*/  @P3 BRA `(.L_x_11) ;  /* 0x0000000000303947 */ /* 0x000fea0003800000 */
[----:B--2---:R-:W2:Y:S01]  /*06d0*/  LDS R4, [UR8+0x34] ;  /* 0x00003408ff047984 */ /* 0x004ea20008000800 */
[----:B------:R-:W4:Y:S03]  /*06e0*/  LDC.64 R12, c[0x0][0x3a8] ;  /* 0x0000ea00ff0c7b82 */ /* 0x000f260000000a00 */
[----:B---3--:R-:W3:Y:S01]  /*06f0*/  LDS R3, [UR8+0x1c] ;  /* 0x00001c08ff037984 */ /* 0x008ee20008000800 */
[C---:B----4-:R-:W-:Y:S01]  /*0700*/  SHF.L.U64.HI R8, R12.reuse, 0x1, R13 ;  /* 0x000000010c087819 */ /* 0x050fe2000001020d */
[----:B------:R-:W-:-:S03]  /*0710*/  IMAD.SHL.U32 R5, R12, 0x2, RZ ;  /* 0x000000020c057824 */ /* 0x000fc600078e00ff */
[--C-:B------:R-:W-:Y:S02]  /*0720*/  SHF.R.U32.HI R10, RZ, 0x4, R8.reuse ;  /* 0x00000004ff0a7819 */ /* 0x100fe40000011608 */
[----:B------:R-:W-:-:S05]  /*0730*/  SHF.R.U64 R5, R5, 0x4, R8 ;  /* 0x0000000405057819 */ /* 0x000fca0000001208 */
[----:B------:R4:W-:Y:S01]  /*0740*/  STS [UR8+0xc], R5 ;  /* 0x00000c05ff007988 */ /* 0x0009e20008000808 */
[----:B--2---:R-:W-:Y:S02]  /*0750*/  LOP3.LUT R4, R4, 0x7, RZ, 0xb8, !PT ;  /* 0x0000000704047812 */ /* 0x004fe400078eb8ff */
[----:B---3--:R-:W-:-:S03]  /*0760*/  LOP3.LUT R3, R3, 0xf, R10, 0xb8, !PT ;  /* 0x0000000f03037812 */ /* 0x008fc600078eb80a */
[----:B------:R4:W-:Y:S04]  /*0770*/  STS [UR8+0x34], R4 ;  /* 0x00003404ff007988 */ /* 0x0009e80008000808 */
[----:B------:R4:W-:Y:S02]  /*0780*/  STS [UR8+0x1c], R3 ;  /* 0x00001c03ff007988 */ /* 0x0009e40008000808 */
.L_x_11:
[----:B------:R-:W-:Y:S05]  /*0790*/  BSYNC.RECONVERGENT B0 ;  /* 0x0000000000007941 */ /* 0x000fea0003800200 */
.L_x_10:
[----:B------:R-:W-:Y:S04]  /*07a0*/  BSSY.RECONVERGENT B1, `(.L_x_12) ;  /* 0x000001a000017945 */ /* 0x000fe80003800200 */
[----:B------:R-:W-:Y:S04]  /*07b0*/  BSSY.RELIABLE B0, `(.L_x_13) ;  /* 0x0000015000007945 */ /* 0x000fe80003800100 */
[----:B------:R-:W-:Y:S05]  /*07c0*/  @P3 BRA `(.L_x_14) ;  /* 0x0000000000203947 */ /* 0x000fea0003800000 */
[----:B--234-:R-:W2:Y:S02]  /*07d0*/  LDS R3, [UR8+0x34] ;  /* 0x00003408ff037984 */ /* 0x01cea40008000800 */
[----:B--2---:R-:W-:-:S05]  /*07e0*/  LOP3.LUT R3, R3, 0x38, RZ, 0xb8, !PT ;  /* 0x0000003803037812 */ /* 0x004fca00078eb8ff */
[----:B------:R2:W-:Y:S01]  /*07f0*/  STS [UR8+0x34], R3 ;  /* 0x00003403ff007988 */ /* 0x0005e20008000808 */
[----:B------:R-:W-:Y:S05]  /*0800*/  @P3 BRA `(.L_x_15) ;  /* 0x0000000000203947 */ /* 0x000fea0003800000 */
[----:B--2---:R-:W2:Y:S01]  /*0810*/  LDS R3, [UR8+0x8] ;  /* 0x00000808ff037984 */ /* 0x004ea20008000800 */
[----:B------:R-:W-:-:S05]  /*0820*/  IMAD.MOV.U32 R4, RZ, RZ, 0x780 ;  /* 0x00000780ff047424 */ /* 0x000fca00078e00ff */
[----:B--2---:R-:W-:-:S05]  /*0830*/  LOP3.LUT R3, R3, 0x500, R4, 0xd8, !PT ;  /* 0x0000050003037812 */ /* 0x004fca00078ed804 */
[----:B------:R5:W-:Y:S02]  /*0840*/  STS [UR8+0x8], R3 ;  /* 0x00000803ff007988 */ /* 0x000be40008000808 */
.L_x_14:
[----:B------:R-:W-:Y:S05]  /*0850*/  @P3 BRA `(.L_x_16) ;  /* 0x0000000000283947 */ /* 0x000fea0003800000 */
[----:B--2345:R-:W2:Y:S02]  /*0860*/  LDS R3, [UR8+0x8] ;  /* 0x00000808ff037984 */ /* 0x03cea40008000800 */
[----:B--2---:R-:W-:-:S05]  /*0870*/  LOP3.LUT R3, R3, 0x1800, RZ, 0xb8, !PT ;  /* 0x0000180003037812 */ /* 0x004fca00078eb8ff */
[----:B------:R3:W-:Y:S02]  /*0880*/  STS [UR8+0x8], R3 ;  /* 0x00000803ff007988 */ /* 0x0007e40008000808 */
.L_x_15:
[----:B------:R-:W-:Y:S05]  /*0890*/  @P3 BREAK.RELIABLE B0 ;  /* 0x0000000000003942 */ /* 0x000fea0003800100 */
[----:B------:R-:W-:Y:S05]  /*08a0*/  @P3 BRA `(.L_x_17) ;  /* 0x0000000000243947 */ /* 0x000fea0003800000 */
[----:B------:R-:W4:Y:S01]  /*08b0*/  LDS R4, [UR8+0x8] ;  /* 0x00000808ff047984 */ /* 0x000f220008000800 */
[----:B--23--:R-:W-:-:S05]  /*08c0*/  IMAD.MOV.U32 R3, RZ, RZ, 0x6000 ;  /* 0x00006000ff037424 */ /* 0x00cfca00078e00ff */
[----:B----4-:R-:W-:-:S04]  /*08d0*/  LOP3.LUT R3, R4, 0x6000, R3, 0xd8, !PT ;  /* 0x0000600004037812 */ /* 0x010fc800078ed803 */
[----:B------:R-:W-:-:S05]  /*08e0*/  LOP3.LUT R3, R3, 0x400000, RZ, 0xb8, !PT ;  /* 0x0040000003037812 */ /* 0x000fca00078eb8ff */
[----:B------:R2:W-:Y:S02]  /*08f0*/  STS [UR8+0x8], R3 ;  /* 0x00000803ff007988 */ /* 0x0005e40008000808 */
.L_x_16:
[----:B------:R-:W-:Y:S05]  /*0900*/  BSYNC.RELIABLE B0 ;  /* 0x0000000000007941 */ /* 0x000fea0003800100 */
.L_x_13:
[----:B--2345:R-:W2:Y:S02]  /*0910*/  @!P3 LDS R3, [UR8+0x8] ;  /* 0x00000808ff03b984 */ /* 0x03cea40008000800 */
[----:B--2---:R-:W-:-:S05]  /*0920*/  @!P3 LOP3.LUT R3, R3, 0x8000, RZ, 0xb8, !PT ;  /* 0x000080000303b812 */ /* 0x004fca00078eb8ff */
[----:B------:R4:W-:Y:S02]  /*0930*/  @!P3 STS [UR8+0x8], R3 ;  /* 0x00000803ff00b988 */ /* 0x0009e40008000808 */
.L_x_17:
[----:B------:R-:W-:Y:S05]  /*0940*/  BSYNC.RECONVERGENT B1 ;  /* 0x0000000000017941 */ /* 0x000fea0003800200 */
.L_x_12:
[----:B------:R-:W-:Y:S05]  /*0950*/  WARPSYNC.ALL ;  /* 0x0000000000007948 */ /* 0x000fea0003800000 */
[----:B------:R-:W-:Y:S01]  /*0960*/  NOP ;  /* 0x0000000000007918 */ /* 0x000fe20000000000 */
[----:B--234-:R-:W2:Y:S02]  /*0970*/  LDC R3, c[0x0][0x39c] ;  /* 0x0000e700ff037b82 */ /* 0x01cea40000000800 */
[----:B--2---:R-:W-:Y:S01]  /*0980*/  VIADD R3, R3, 0xffffffff ;  /* 0xffffffff03037836 */ /* 0x004fe20000000000 */
[----:B------:R-:W-:Y:S06]  /*0990*/  @P0 BRA `(.L_x_18) ;  /* 0x0000000000300947 */ /* 0x000fec0003800000 */
[----:B------:R-:W2:Y:S01]  /*09a0*/  S2R R4, SR_LANEID ;  /* 0x0000000000047919 */ /* 0x000ea20000000000 */
[----:B------:R-:W-:Y:S05]  /*09b0*/  WARPSYNC.ALL ;  /* 0x0000000000007948 */ /* 0x000fea0003800000 */
[----:B------:R-:W-:Y:S01]  /*09c0*/  NOP ;  /* 0x0000000000007918 */ /* 0x000fe20000000000 */
[----:B--2---:R-:W-:-:S05]  /*09d0*/  IMAD.SHL.U32 R8, R4, 0x4, RZ ;  /* 0x0000000404087824 */ /* 0x004fca00078e00ff */
[----:B------:R-:W2:Y:S01]  /*09e0*/  LDS R9, [R8+UR8] ;  /* 0x0000000808097984 */ /* 0x000ea20008000800 */
[----:B------:R-:W-:-:S05]  /*09f0*/  IADD3 R4, P1, PT, R8, UR10, RZ ;  /* 0x0000000a08047c10 */ /* 0x000fca000ff3e0ff */
[----:B------:R-:W-:-:S05]  /*0a00*/  IMAD.X R5, RZ, RZ, UR11, P1 ;  /* 0x0000000bff057e24 */ /* 0x000fca00088e06ff */
[----:B--2---:R2:W3:Y:S01]  /*0a10*/  ATOMG.E.EXCH.STRONG.GPU PT, RZ, [R4], R9 ;  /* 0x0000000904ff73a8 */ /* 0x0044e200041ee100 */
[----:B------:R-:W-:-:S04]  /*0a20*/  DEPBAR {5,4,3,2,1,0} ;  /* 0x0000003f0000791a */ /* 0x000fc80000000000 */
[----:B------:R-:W4:Y:S02]  /*0a30*/  CCTL.E.C.LDCU.IV.DEEP [UR10] ;  /* 0x000000000a007540 */ /* 0x000f240009c08000 */
[----:B----4-:R2:W-:Y:S01]  /*0a40*/  UTMACCTL.IV [UR10] ;  /* 0x000000000a0079b9 */ /* 0x0105e20008000000 */
[----:B------:R-:W-:Y:S01]  /*0a50*/  NOP ;  /* 0x0000000000007918 */ /* 0x000fe20000000000 */
.L_x_18:
[----:B------:R-:W-:Y:S05]  /*0a60*/  @P0 BRA `(.L_x_19) ;  /* 0x00000000000c0947 */ /* 0x000fea0003800000 */
[----:B------:R0:W-:Y:S01]  /*0a70*/  UTMACMDFLUSH ;  /* 0x00000000000079b7 */ /* 0x0001e20000000000 */
[----:B------:R-:W-:Y:S05]  /*0a80*/  @P0 BRA `(.L_x_19) ;  /* 0x0000000000040947 */ /* 0x000fea0003800000 */
[----:B------:R-:W-:-:S04]  /*0a90*/  DEPBAR.LE SB0, 0x0 ;  /* 0x000080000000791a */ /* 0x000fc80000000000 */
.L_x_19:
[----:B------:R-:W-:Y:S05]  /*0aa0*/  WARPSYNC.ALL ;  /* 0x0000000000007948 */ /* 0x000fea0003800000 */
[----:B------:R-:W-:Y:S01]  /*0ab0*/  NOP ;  /* 0x0000000000007918 */ /* 0x000fe20000000000 */
[----:B---3--:R-:W-:Y:S06]  /*0ac0*/  BAR.SYNC.DEFER_BLOCKING 0x0 ;  /* 0x0000000000007b1d */ /* 0x008fec0000010000 */
[----:B------:R-:W-:Y:S02]  /*0ad0*/  BSSY.RECONVERGENT B1, `(.L_x_20) ;  /* 0x000000b000017945 */ /* 0x000fe40003800200 */
[----:B------:R-:W-:Y:S06]  /*0ae0*/  BAR.SYNC.DEFER_BLOCKING 0x0 ;  /* 0x0000000000007b1d */ /* 0x000fec0000010000 */
[----:B------:R3:W-:Y:S01]  /*0af0*/  @!P0 STS [R7], RZ ;  /* 0x000000ff07008388 */ /* 0x0007e20000000800 */
[----:B------:R-:W-:Y:S01]  /*0b00*/  NOP ;  /* 0x0000000000007918 */ /* 0x000fe20000000000 */
[----:B------:R-:W-:Y:S05]  /*0b10*/  @P3 BRA `(.L_x_21) ;  /* 0x0000000000183947 */ /* 0x000fea0003800000 */
[----:B--2---:R-:W2:Y:S01]  /*0b20*/  LDS R4, [UR8+0x8] ;  /* 0x00000808ff047984 */ /* 0x004ea20008000800 */
[----:B------:R-:W4:Y:S01]  /*0b30*/  LDC.64 R8, c[0x0][0x388] ;  /* 0x0000e200ff087b82 */ /* 0x000f220000000a00 */
[----:B------:R-:W-:Y:S02]  /*0b40*/  IMAD.MOV.U32 R5, RZ, RZ, 0x70 ;  /* 0x00000070ff057424 */ /* 0x000fe400078e00ff */
[----:B----4-:R4:W-:Y:S03]  /*0b50*/  STS.64 [UR8], R8 ;  /* 0x00000008ff007988 */ /* 0x0109e60008000a08 */
[----:B--2---:R-:W-:-:S05]  /*0b60*/  LOP3.LUT R4, R4, 0x10, R5, 0xd8, !PT ;  /* 0x0000001004047812 */ /* 0x004fca00078ed805 */
[----:B------:R4:W-:Y:S02]  /*0b70*/  STS [UR8+0x8], R4 ;  /* 0x00000804ff007988 */ /* 0x0009e40008000808 */
.L_x_21:
[----:B--2---:R-:W-:Y:S05]  /*0b80*/  BSYNC.RECONVERGENT B1 ;  /* 0x0000000000017941 */ /* 0x004fea0003800200 */
.L_x_20:
[----:B------:R-:W-:Y:S04]  /*0b90*/  BSSY.RECONVERGENT B1, `(.L_x_22) ;  /* 0x000000a000017945 */ /* 0x000fe80003800200 */
[----:B------:R-:W-:Y:S05]  /*0ba0*/  @P3 BRA `(.L_x_23) ;  /* 0x0000000000203947 */ /* 0x000fea0003800000 */
[----:B----4-:R-:W2:Y:S01]  /*0bb0*/  LDS R4, [UR8+0x34] ;  /* 0x00003408ff047984 */ /* 0x010ea20008000800 */
[----:B------:R-:W-:Y:S02]  /*0bc0*/  IMAD.MOV.U32 R9, RZ, RZ, 0x3f000000 ;  /* 0x3f000000ff097424 */ /* 0x000fe400078e00ff */
[----:B------:R-:W-:Y:S01]  /*0bd0*/  @!P3 IMAD.MOV.U32 R5, RZ, RZ, 0x7f ;  /* 0x0000007fff05b424 */ /* 0x000fe200078e00ff */
[----:B------:R-:W4:Y:S02]  /*0be0*/  @!P3 LDS R8, [UR8+0x38] ;  /* 0x00003808ff08b984 */ /* 0x000f240008000800 */
[----:B--2---:R-:W-:Y:S02]  /*0bf0*/  LOP3.LUT R4, R4, 0xff000000, R9, 0xb8, !PT ;  /* 0xff00000004047812 */ /* 0x004fe400078eb809 */
[----:B----4-:R-:W-:-:S03]  /*0c00*/  @!P3 LOP3.LUT R5, R8, 0xff, R5, 0xb8, !PT ;  /* 0x000000ff0805b812 */ /* 0x010fc600078eb805 */
[----:B------:R2:W-:Y:S04]  /*0c10*/  STS [UR8+0x34], R4 ;  /* 0x00003404ff007988 */ /* 0x0005e80008000808 */
[----:B------:R2:W-:Y:S02]  /*0c20*/  @!P3 STS [UR8+0x38], R5 ;  /* 0x00003805ff00b988 */ /* 0x0005e40008000808 */
.L_x_23:
[----:B------:R-:W-:Y:S05]  /*0c30*/  BSYNC.RECONVERGENT B1 ;  /* 0x0000000000017941 */ /* 0x000fea0003800200 */
.L_x_22:
[----:B------:R-:W-:Y:S04]  /*0c40*/  BSSY.RECONVERGENT B1, `(.L_x_24) ;  /* 0x0000004000017945 */ /* 0x000fe80003800200 */
[----:B------:R-:W-:Y:S05]  /*0c50*/  @P3 BRA `(.L_x_25) ;  /* 0x0000000000083947 */ /* 0x000fea0003800000 */
[----:B------:R5:W-:Y:S04]  /*0c60*/  STS [UR8+0x24], R11 ;  /* 0x0000240bff007988 */ /* 0x000be80008000808 */
[----:B------:R5:W-:Y:S02]  /*0c70*/  STS [UR8+0x20], R3 ;  /* 0x00002003ff007988 */ /* 0x000be40008000808 */
.L_x_25:
[----:B------:R-:W-:Y:S05]  /*0c80*/  BSYNC.RECONVERGENT B1 ;  /* 0x0000000000017941 */ /* 0x000fea0003800200 */
.L_x_24:
[----:B------:R-:W-:Y:S04]  /*0c90*/  BSSY.RECONVERGENT B1, `(.L_x_26) ;  /* 0x000000e000017945 */ /* 0x000fe80003800200 */
[----:B------:R-:W-:Y:S05]  /*0ca0*/  @P3 BRA `(.L_x_27) ;  /* 0x0000000000303947 */ /* 0x000fea0003800000 */
[----:B--2---:R-:W2:Y:S01]  /*0cb0*/  LDS R5, [UR8+0x34] ;  /* 0x00003408ff057984 */ /* 0x004ea20008000800 */
[----:B----4-:R-:W4:Y:S03]  /*0cc0*/  LDC.64 R8, c[0x0][0x3b0] ;  /* 0x0000ec00ff087b82 */ /* 0x010f260000000a00 */
[----:B------:R-:W3:Y:S01]  /*0cd0*/  LDS R4, [UR8+0x1c] ;  /* 0x00001c08ff047984 */ /* 0x000ee20008000800 */
[C---:B----4-:R-:W-:Y:S01]  /*0ce0*/  SHF.L.U64.HI R9, R8.reuse, 0x1, R9 ;  /* 0x0000000108097819 */ /* 0x050fe20000010209 */
[----:B------:R-:W-:-:S03]  /*0cf0*/  IMAD.SHL.U32 R8, R8, 0x2, RZ ;  /* 0x0000000208087824 */ /* 0x000fc600078e00ff */
[--C-:B-----5:R-:W-:Y:S02]  /*0d00*/  SHF.R.U32.HI R11, RZ, 0x4, R9.reuse ;  /* 0x00000004ff0b7819 */ /* 0x120fe40000011609 */
[----:B------:R-:W-:-:S05]  /*0d10*/  SHF.R.U64 R8, R8, 0x4, R9 ;  /* 0x0000000408087819 */ /* 0x000fca0000001209 */
[----:B------:R4:W-:Y:S01]  /*0d20*/  STS [UR8+0xc], R8 ;  /* 0x00000c08ff007988 */ /* 0x0009e20008000808 */
[----:B--2---:R-:W-:Y:S02]  /*0d30*/  LOP3.LUT R5, R5, 0x7, RZ, 0xb8, !PT ;  /* 0x0000000705057812 */ /* 0x004fe400078eb8ff */
[----:B---3--:R-:W-:-:S03]  /*0d40*/  LOP3.LUT R4, R4, 0xf, R11, 0xb8, !PT ;  /* 0x0000000f04047812 */ /* 0x008fc600078eb80b */
[----:B------:R4:W-:Y:S04]  /*0d50*/  STS [UR8+0x34], R5 ;  /* 0x00003405ff007988 */ /* 0x0009e80008000808 */
[----:B------:R4:W-:Y:S02]  /*0d60*/  STS [UR8+0x1c], R4 ;  /* 0x00001c04ff007988 */ /* 0x0009e40008000808 */
.L_x_27:
[----:B------:R-:W-:Y:S05]  /*0d70*/  BSYNC.RECONVERGENT B1 ;  /* 0x0000000000017941 */ /* 0x000fea0003800200 */
.L_x_26:
[----:B------:R-:W-:Y:S04]  /*0d80*/  BSSY.RECONVERGENT B2, `(.L_x_28) ;  /* 0x000001a000027945 */ /* 0x000fe80003800200 */
[----:B------:R-:W-:Y:S04]  /*0d90*/  BSSY.RELIABLE B1, `(.L_x_29) ;  /* 0x0000015000017945 */ /* 0x000fe80003800100 */
[----:B------:R-:W-:Y:S05]  /*0da0*/  @P3 BRA `(.L_x_30) ;  /* 0x0000000000203947 */ /* 0x000fea0003800000 */
[----:B--2-4-:R-:W2:Y:S02]  /*0db0*/  LDS R4, [UR8+0x34] ;  /* 0x00003408ff047984 */ /* 0x014ea40008000800 */
[----:B--2---:R-:W-:-:S05]  /*0dc0*/  LOP3.LUT R4, R4, 0x38, RZ, 0xb8, !PT ;  /* 0x0000003804047812 */ /* 0x004fca00078eb8ff */
[----:B------:R2:W-:Y:S01]  /*0dd0*/  STS [UR8+0x34], R4 ;  /* 0x00003404ff007988 */ /* 0x0005e20008000808 */
[----:B------:R-:W-:Y:S05]  /*0de0*/  @P3 BRA `(.L_x_31) ;  /* 0x0000000000203947 */ /* 0x000fea0003800000 */
[----:B--2---:R-:W2:Y:S01]  /*0df0*/  LDS R4, [UR8+0x8] ;  /* 0x00000808ff047984 */ /* 0x004ea20008000800 */
[----:B------:R-:W-:-:S05]  /*0e00*/  IMAD.MOV.U32 R5, RZ, RZ, 0x780 ;  /* 0x00000780ff057424 */ /* 0x000fca00078e00ff */
[----:B--2---:R-:W-:-:S05]  /*0e10*/  LOP3.LUT R4, R4, 0x500, R5, 0xd8, !PT ;  /* 0x0000050004047812 */ /* 0x004fca00078ed805 */
[----:B------:R2:W-:Y:S02]  /*0e20*/  STS [UR8+0x8], R4 ;  /* 0x00000804ff007988 */ /* 0x0005e40008000808 */
.L_x_30:
[----:B------:R-:W-:Y:S05]  /*0e30*/  @P3 BRA `(.L_x_32) ;  /* 0x0000000000283947 */ /* 0x000fea0003800000 */
[----:B--2-4-:R-:W2:Y:S02]  /*0e40*/  LDS R4, [UR8+0x8] ;  /* 0x00000808ff047984 */ /* 0x014ea40008000800 */
[----:B--2---:R-:W-:-:S05]  /*0e50*/  LOP3.LUT R4, R4, 0x1800, RZ, 0xb8, !PT ;  /* 0x0000180004047812 */ /* 0x004fca00078eb8ff */
[----:B------:R4:W-:Y:S02]  /*0e60*/  STS [UR8+0x8], R4 ;  /* 0x00000804ff007988 */ /* 0x0009e40008000808 */
.L_x_31:
[----:B------:R-:W-:Y:S05]  /*0e70*/  @P3 BREAK.RELIABLE B1 ;  /* 0x0000000000013942 */ /* 0x000fea0003800100 */
[----:B------:R-:W-:Y:S05]  /*0e80*/  @P3 BRA `(.L_x_33) ;  /* 0x0000000000243947 */ /* 0x000fea0003800000 */
[----:B--2-4-:R-:W2:Y:S01]  /*0e90*/  LDS R4, [UR8+0x8] ;  /* 0x00000808ff047984 */ /* 0x014ea20008000800 */
[----:B------:R-:W-:-:S05]  /*0ea0*/  IMAD.MOV.U32 R5, RZ, RZ, 0x6000 ;  /* 0x00006000ff057424 */ /* 0x000fca00078e00ff */
[----:B--2---:R-:W-:-:S04]  /*0eb0*/  LOP3.LUT R4, R4, 0x6000, R5, 0xd8, !PT ;  /* 0x0000600004047812 */ /* 0x004fc800078ed805 */
[----:B------:R-:W-:-:S05]  /*0ec0*/  LOP3.LUT R4, R4, 0x400000, RZ, 0xb8, !PT ;  /* 0x0040000004047812 */ /* 0x000fca00078eb8ff */
[----:B------:R2:W-:Y:S02]  /*0ed0*/  STS [UR8+0x8], R4 ;  /* 0x00000804ff007988 */ /* 0x0005e40008000808 */
.L_x_32:
[----:B------:R-:W-:Y:S05]  /*0ee0*/  BSYNC.RELIABLE B1 ;  /* 0x0000000000017941 */ /* 0x000fea0003800100 */
.L_x_29:
[----:B--2-4-:R-:W2:Y:S02]  /*0ef0*/  @!P3 LDS R4, [UR8+0x8] ;  /* 0x00000808ff04b984 */ /* 0x014ea40008000800 */
[----:B--2---:R-:W-:-:S05]  /*0f00*/  @!P3 LOP3.LUT R4, R4, 0x8000, RZ, 0xb8, !PT ;  /* 0x000080000404b812 */ /* 0x004fca00078eb8ff */
[----:B------:R2:W-:Y:S02]  /*0f10*/  @!P3 STS [UR8+0x8], R4 ;  /* 0x00000804ff00b988 */ /* 0x0005e40008000808 */
.L_x_33:
[----:B------:R-:W-:Y:S05]  /*0f20*/  BSYNC.RECONVERGENT B2 ;  /* 0x0000000000027941 */ /* 0x000fea0003800200 */
.L_x_28:
[----:B------:R-:W-:Y:S05]  /*0f30*/  WARPSYNC.ALL ;  /* 0x0000000000007948 */ /* 0x000fea0003800000 */
[----:B------:R-:W-:Y:S01]  /*0f40*/  NOP ;  /* 0x0000000000007918 */ /* 0x000fe20000000000 */
[----:B------:R-:W-:-:S04]  /*0f50*/  UIADD3 UR5, UPT, UPT, UR4, 0x80, URZ ;  /* 0x0000008004057890 */ /* 0x000fc8000fffe0ff */
[----:B------:R-:W-:-:S04]  /*0f60*/  UIADD3 UR32, UP0, UPT, UR5, UR14, URZ ;  /* 0x0000000e05207290 */ /* 0x000fc8000ff1e0ff */
[----:B------:R-:W-:Y:S01]  /*0f70*/  ULEA.HI.X.SX32 UR33, UR5, UR15, 0x1, UP0 ;  /* 0x0000000f05217291 */ /* 0x000fe200080f0eff */
[----:B------:R-:W-:Y:S11]  /*0f80*/  @P0 BRA `(.L_x_34) ;  /* 0x0000000000300947 */ /* 0x000ff60003800000 */
[----:B--2-4-:R-:W2:Y:S01]  /*0f90*/  S2R R4, SR_LANEID ;  /* 0x0000000000047919 */ /* 0x014ea20000000000 */
[----:B------:R-:W-:Y:S05]  /*0fa0*/  WARPSYNC.ALL ;  /* 0x0000000000007948 */ /* 0x000fea0003800000 */
[----:B------:R-:W-:Y:S01]  /*0fb0*/  NOP ;  /* 0x0000000000007918 */ /* 0x000fe20000000000 */
[----:B--2---:R-:W-:-:S05]  /*0fc0*/  IMAD.SHL.U32 R8, R4, 0x4, RZ ;  /* 0x0000000404087824 */ /* 0x004fca00078e00ff */
[----:B------:R-:W2:Y:S01]  /*0fd0*/  LDS R9, [R8+UR8] ;  /* 0x0000000808097984 */ /* 0x000ea20008000800 */
[----:B------:R-:W-:-:S05]  /*0fe0*/  IADD3 R4, P1, PT, R8, UR32, RZ ;  /* 0x0000002008047c10 */ /* 0x000fca000ff3e0ff */
[----:B------:R-:W-:-:S05]  /*0ff0*/  IMAD.X R5, RZ, RZ, UR33, P1 ;  /* 0x00000021ff057e24 */ /* 0x000fca00088e06ff */
[----:B--2---:R2:W4:Y:S01]  /*1000*/  ATOMG.E.EXCH.STRONG.GPU PT, RZ, [R4], R9 ;  /* 0x0000000904ff73a8 */ /* 0x00452200041ee100 */
[----:B------:R-:W-:-:S04]  /*1010*/  DEPBAR {5,4,3,2,1,0} ;  /* 0x0000003f0000791a */ /* 0x000fc80000000000 */
[----:B------:R-:W3:Y:S02]  /*1020*/  CCTL.E.C.LDCU.IV.DEEP [UR32] ;  /* 0x0000000020007540 */ /* 0x000ee40009c08000 */
[----:B---3--:R2:W-:Y:S01]  /*1030*/  UTMACCTL.IV [UR32] ;  /* 0x00000000200079b9 */ /* 0x0085e20008000000 */
[----:B------:R-:W-:Y:S01]  /*1040*/  NOP ;  /* 0x0000000000007918 */ /* 0x000fe20000000000 */
.L_x_34:
[----:B------:R-:W-:Y:S05]  /*1050*/  @P0 BRA `(.L_x_35) ;  /* 0x00000000000c0947 */ /* 0x000fea0003800000 */
[----:B------:R0:W-:Y:S01]  /*1060*/  UTMACMDFLUSH ;  /* 0x00000000000079b7 */ /* 0x0001e20000000000 */
[----:B------:R-:W-:Y:S05]  /*1070*/  @P0 BRA `(.L_x_35) ;  /* 0x0000000000040947 */ /* 0x000fea0003800000 */
[----:B------:R-:W-:-:S04]  /*1080*/  DEPBAR.LE SB0, 0x0 ;  /* 0x000080000000791a */ /* 0x000fc80000000000 */
.L_x_35:
[----:B------:R-:W-:Y:S05]  /*1090*/  WARPSYNC.ALL ;  /* 0x0000000000007948 */ /* 0x000fea0003800000 */
[----:B------:R-:W-:Y:S01]  /*10a0*/  NOP ;  /* 0x0000000000007918 */ /* 0x000fe20000000000 */
[----:B----4-:R-:W-:Y:S06]  /*10b0*/  BAR.SYNC.DEFER_BLOCKING 0x0 ;  /* 0x0000000000007b1d */ /* 0x010fec0000010000 */
[----:B------:R-:W-:Y:S02]  /*10c0*/  BSSY.RECONVERGENT B2, `(.L_x_36) ;  /* 0x000000b000027945 */ /* 0x000fe40003800200 */
[----:B------:R-:W-:Y:S06]  /*10d0*/  BAR.SYNC.DEFER_BLOCKING 0x0 ;  /* 0x0000000000007b1d */ /* 0x000fec0000010000 */
[----:B------:R4:W-:Y:S01]  /*10e0*/  @!P0 STS [R7], RZ ;  /* 0x000000ff07008388 */ /* 0x0009e20000000800 */
[----:B------:R-:W-:Y:S01]  /*10f0*/  NOP ;  /* 0x0000000000007918 */ /* 0x000fe20000000000 */
[----:B------:R-:W-:Y:S05]  /*1100*/  @P3 BRA `(.L_x_37) ;  /* 0x0000000000183947 */ /* 0x000fea0003800000 */
[----:B--2---:R-:W2:Y:S01]  /*1110*/  LDS R4, [UR8+0x8] ;  /* 0x00000808ff047984 */ /* 0x004ea20008000800 */
[----:B------:R-:W3:Y:S01]  /*1120*/  LDC.64 R8, c[0x0][0x390] ;  /* 0x0000e400ff087b82 */ /* 0x000ee20000000a00 */
[----:B------:R-:W-:Y:S02]  /*1130*/  IMAD.MOV.U32 R5, RZ, RZ, 0x70 ;  /* 0x00000070ff057424 */ /* 0x000fe400078e00ff */
[----:B---3--:R3:W-:Y:S03]  /*1140*/  STS.64 [UR8], R8 ;  /* 0x00000008ff007988 */ /* 0x0087e60008000a08 */
[----:B--2---:R-:W-:-:S05]  /*1150*/  LOP3.LUT R4, R4, 0x10, R5, 0xd8, !PT ;  /* 0x0000001004047812 */ /* 0x004fca00078ed805 */
[----:B------:R3:W-:Y:S02]  /*1160*/  STS [UR8+0x8], R4 ;  /* 0x00000804ff007988 */ /* 0x0007e40008000808 */
.L_x_37:
[----:B--2---:R-:W-:Y:S05]  /*1170*/  BSYNC.RECONVERGENT B2 ;  /* 0x0000000000027941 */ /* 0x004fea0003800200 */
.L_x_36:
[----:B------:R-:W-:Y:S04]  /*1180*/  BSSY.RECONVERGENT B3, `(.L_x_38) ;  /* 0x0000011000037945 */ /* 0x000fe80003800200 */
[----:B------:R-:W-:Y:S04]  /*1190*/  BSSY.RELIABLE B2, `(.L_x_39) ;  /* 0x000000e000027945 */ /* 0x000fe80003800100 */
[----:B------:R-:W-:Y:S05]  /*11a0*/  @P3 BRA `(.L_x_40) ;  /* 0x0000000000243947 */ /* 0x000fea0003800000 */
[----:B---3--:R-:W2:Y:S01]  /*11b0*/  LDS R4, [UR8+0x34] ;  /* 0x00003408ff047984 */ /* 0x008ea20008000800 */
[----:B------:R-:W-:-:S05]  /*11c0*/  IMAD.MOV.U32 R5, RZ, RZ, 0x3f000000 ;  /* 0x3f000000ff057424 */ /* 0x000fca00078e00ff */
[----:B--2---:R-:W-:-:S05]  /*11d0*/  LOP3.LUT R4, R4, 0xff000000, R5, 0xb8, !PT ;  /* 0xff00000004047812 */ /* 0x004fca00078eb805 */
[----:B------:R2:W-:Y:S01]  /*11e0*/  STS [UR8+0x34], R4 ;  /* 0x00003404ff007988 */ /* 0x0005e20008000808 */
[----:B------:R-:W-:Y:S05]  /*11f0*/  @P3 BRA `(.L_x_41) ;  /* 0x00000000001c3947 */ /* 0x000fea0003800000 */
[----:B--2---:R-:W2:Y:S01]  /*1200*/  LDS R4, [UR8+0x38] ;  /* 0x00003808ff047984 */ /* 0x004ea20008000800 */
[----:B------:R-:W-:-:S05]  /*1210*/  IMAD.MOV.U32 R5, RZ, RZ, 0x3f ;  /* 0x0000003fff057424 */ /* 0x000fca00078e00ff */
[----:B--2---:R-:W-:-:S05]  /*1220*/  LOP3.LUT R4, R4, 0xff, R5, 0xb8, !PT ;  /* 0x000000ff04047812 */ /* 0x004fca00078eb805 */
[----:B------:R2:W-:Y:S02]  /*1230*/  STS [UR8+0x38], R4 ;  /* 0x00003804ff007988 */ /* 0x0005e40008000808 */
.L_x_40:
[----:B------:R-:W-:Y:S05]  /*1240*/  @P3 BREAK.RELIABLE B2 ;  /* 0x0000000000023942 */ /* 0x000fea0003800100 */
[----:B------:R-:W-:Y:S05]  /*1250*/  @P3 BRA `(.L_x_42) ;  /* 0x00000000000c3947 */ /* 0x000fea0003800000 */
[----:B------:R2:W-:Y:S02]  /*1260*/  STS [UR8+0x20], R3 ;  /* 0x00002003ff007988 */ /* 0x0005e40008000808 */
.L_x_41:
[----:B------:R-:W-:Y:S05]  /*1270*/  BSYNC.RELIABLE B2 ;  /* 0x0000000000027941 */ /* 0x000fea0003800100 */
.L_x_39:
[----:B------:R2:W-:Y:S02]  /*1280*/  @!P3 STS [UR8+0x24], R2 ;  /* 0x00002402ff00b988 */ /* 0x0005e40008000808 */
.L_x_42:
[----:B------:R-:W-:Y:S05]  /*1290*/  BSYNC.RECONVERGENT B3 ;  /* 0x0000000000037941 */ /* 0x000fea0003800200 */
.L_x_38:
[----:B------:R-:W-:Y:S05]  /*12a0*/  WARPSYNC.ALL ;  /* 0x0000000000007948 */ /* 0x000fea0003800000 */
[----:B------:R-:W-:Y:S01]  /*12b0*/  NOP ;  /* 0x0000000000007918 */ /* 0x000fe20000000000 */
[----:B------:R-:W-:Y:S04]  /*12c0*/  BSSY.RECONVERGENT B3, `(.L_x_43) ;  /* 0x000000e000037945 */ /* 0x000fe80003800200 */
[----:B------:R-:W-:Y:S05]  /*12d0*/  @P3 BRA `(.L_x_44) ;  /* 0x0000000000303947 */ /* 0x000fea0003800000 */
[----:B--2--5:R-:W2:Y:S01]  /*12e0*/  LDS R3, [UR8+0x34] ;  /* 0x00003408ff037984 */ /* 0x024ea20008000800 */
[----:B---3--:R-:W3:Y:S03]  /*12f0*/  LDC.64 R4, c[0x0][0x3b8] ;  /* 0x0000ee00ff047b82 */ /* 0x008ee60000000a00 */
[----:B------:R-:W5:Y:S01]  /*1300*/  LDS R2, [UR8+0x1c] ;  /* 0x00001c08ff027984 */ /* 0x000f620008000800 */
[C---:B---3--:R-:W-:Y:S01]  /*1310*/  SHF.L.U64.HI R5, R4.reuse, 0x1, R5 ;  /* 0x0000000104057819 */ /* 0x048fe20000010205 */
[----:B------:R-:W-:-:S03]  /*1320*/  IMAD.SHL.U32 R4, R4, 0x2, RZ ;  /* 0x0000000204047824 */ /* 0x000fc600078e00ff */
[--C-:B----4-:R-:W-:Y:S02]  /*1330*/  SHF.R.U32.HI R7, RZ, 0x4, R5.reuse ;  /* 0x00000004ff077819 */ /* 0x110fe40000011605 */
[----:B------:R-:W-:-:S05]  /*1340*/  SHF.R.U64 R4, R4, 0x4, R5 ;  /* 0x0000000404047819 */ /* 0x000fca0000001205 */
[----:B------:R3:W-:Y:S01]  /*1350*/  STS [UR8+0xc], R4 ;  /* 0x00000c04ff007988 */ /* 0x0007e20008000808 */
[----:B--2---:R-:W-:Y:S02]  /*1360*/  LOP3.LUT R3, R3, 0x7, RZ, 0xb8, !PT ;  /* 0x0000000703037812 */ /* 0x004fe400078eb8ff */
[----:B-----5:R-:W-:-:S03]  /*1370*/  LOP3.LUT R2, R2, 0xf, R7, 0xb8, !PT ;  /* 0x0000000f02027812 */ /* 0x020fc600078eb807 */
[----:B------:R3:W-:Y:S04]  /*1380*/  STS [UR8+0x34], R3 ;  /* 0x00003403ff007988 */ /* 0x0007e80008000808 */
[----:B------:R3:W-:Y:S02]  /*1390*/  STS [UR8+0x1c], R2 ;  /* 0x00001c02ff007988 */ /* 0x0007e40008000808 */
.L_x_44:
[----:B------:R-:W-:Y:S05]  /*13a0*/  BSYNC.RECONVERGENT B3 ;  /* 0x0000000000037941 */ /* 0x000fea0003800200 */
.L_x_43:
[----:B------:R-:W-:Y:S04]  /*13b0*/  BSSY.RECONVERGENT B4, `(.L_x_45) ;  /* 0x000001a000047945 */ /* 0x000fe80003800200 */
[----:B------:R-:W-:Y:S04]  /*13c0*/  BSSY.RELIABLE B3, `(.L_x_46) ;  /* 0x0000015000037945 */ /* 0x000fe80003800100 */
[----:B------:R-:W-:Y:S05]  /*13d0*/  @P3 BRA `(.L_x_47) ;  /* 0x0000000000203947 */ /* 0x000fea0003800000 */
[----:B--23--:R-:W2:Y:S02]  /*13e0*/  LDS R2, [UR8+0x34] ;  /* 0x00003408ff027984 */ /* 0x00cea40008000800 */
[----:B--2---:R-:W-:-:S05]  /*13f0*/  LOP3.LUT R2, R2, 0x38, RZ, 0xb8, !PT ;  /* 0x0000003802027812 */ /* 0x004fca00078eb8ff */
[----:B------:R2:W-:Y:S01]  /*1400*/  STS [UR8+0x34], R2 ;  /* 0x00003402ff007988 */ /* 0x0005e20008000808 */
[----:B------:R-:W-:Y:S05]  /*1410*/  @P3 BRA `(.L_x_48) ;  /* 0x0000000000203947 */ /* 0x000fea0003800000 */
[----:B--2---:R-:W2:Y:S01]  /*1420*/  LDS R2, [UR8+0x8] ;  /* 0x00000808ff027984 */ /* 0x004ea20008000800 */
[----:B-----5:R-:W-:-:S05]  /*1430*/  IMAD.MOV.U32 R3, RZ, RZ, 0x780 ;  /* 0x00000780ff037424 */ /* 0x020fca00078e00ff */
[----:B--2---:R-:W-:-:S05]  /*1440*/  LOP3.LUT R2, R2, 0x500, R3, 0xd8, !PT ;  /* 0x0000050002027812 */ /* 0x004fca00078ed803 */
[----:B------:R2:W-:Y:S02]  /*1450*/  STS [UR8+0x8], R2 ;  /* 0x00000802ff007988 */ /* 0x0005e40008000808 */
.L_x_47:
[----:B------:R-:W-:Y:S05]  /*1460*/  @P3 BRA `(.L_x_49) ;  /* 0x0000000000283947 */ /* 0x000fea0003800000 */
[----:B--23--:R-:W2:Y:S02]  /*1470*/  LDS R2, [UR8+0x8] ;  /* 0x00000808ff027984 */ /* 0x00cea40008000800 */
[----:B--2---:R-:W-:-:S05]  /*1480*/  LOP3.LUT R2, R2, 0x1800, RZ, 0xb8, !PT ;  /* 0x0000180002027812 */ /* 0x004fca00078eb8ff */
[----:B------:R3:W-:Y:S02]  /*1490*/  STS [UR8+0x8], R2 ;  /* 0x00000802ff007988 */ /* 0x0007e40008000808 */
.L_x_48:
[----:B------:R-:W-:Y:S05]  /*14a0*/  @P3 BREAK.RELIABLE B3 ;  /* 0x0000000000033942 */ /* 0x000fea0003800100 */
[----:B------:R-:W-:Y:S05]  /*14b0*/  @P3 BRA `(.L_x_50) ;  /* 0x0000000000243947 */ /* 0x000fea0003800000 */
[----:B--23--:R-:W2:Y:S01]  /*14c0*/  LDS R2, [UR8+0x8] ;  /* 0x00000808ff027984 */ /* 0x00cea20008000800 */
[----:B-----5:R-:W-:-:S05]  /*14d0*/  IMAD.MOV.U32 R3, RZ, RZ, 0x6000 ;  /* 0x00006000ff037424 */ /* 0x020fca00078e00ff */
[----:B--2---:R-:W-:-:S04]  /*14e0*/  LOP3.LUT R2, R2, 0x6000, R3, 0xd8, !PT ;  /* 0x0000600002027812 */ /* 0x004fc800078ed803 */
[----:B------:R-:W-:-:S05]  /*14f0*/  LOP3.LUT R2, R2, 0x400000, RZ, 0xb8, !PT ;  /* 0x0040000002027812 */ /* 0x000fca00078eb8ff */
[----:B------:R2:W-:Y:S02]  /*1500*/  STS [UR8+0x8], R2 ;  /* 0x00000802ff007988 */ /* 0x0005e40008000808 */
.L_x_49:
[----:B------:R-:W-:Y:S05]  /*1510*/  BSYNC.RELIABLE B3 ;  /* 0x0000000000037941 */ /* 0x000fea0003800100 */
.L_x_46:
[----:B--23--:R-:W2:Y:S02]  /*1520*/  @!P3 LDS R2, [UR8+0x8] ;  /* 0x00000808ff02b984 */ /* 0x00cea40008000800 */
[----:B--2---:R-:W-:-:S05]  /*1530*/  @!P3 LOP3.LUT R2, R2, 0x8000, RZ, 0xb8, !PT ;  /* 0x000080000202b812 */ /* 0x004fca00078eb8ff */
[----:B------:R2:W-:Y:S02]  /*1540*/  @!P3 STS [UR8+0x8], R2 ;  /* 0x00000802ff00b988 */ /* 0x0005e40008000808 */
.L_x_50:
[----:B------:R-:W-:Y:S05]  /*1550*/  BSYNC.RECONVERGENT B4 ;  /* 0x0000000000047941 */ /* 0x000fea0003800200 */
.L_x_45:
[----:B------:R-:W-:Y:S05]  /*1560*/  WARPSYNC.ALL ;  /* 0x0000000000007948 */ /* 0x000fea0003800000 */
[----:B------:R-:W-:Y:S01]  /*1570*/  NOP ;  /* 0x0000000000007918 */ /* 0x000fe20000000000 */
[----:B------:R-:W-:-:S04]  /*1580*/  UIADD3 UR4, UPT, UPT, UR4, 0x100, URZ ;  /* 0x0000010004047890 */ /* 0x000fc8000fffe0ff */
[----:B------:R-:W-:-:S04]  /*1590*/  UIADD3 UR14, UP0, UPT, UR4, UR14, URZ ;  /* 0x0000000e040e7290 */ /* 0x000fc8000ff1e0ff */
[----:B------:R-:W-:Y:S01]  /*15a0*/  ULEA.HI.X.SX32 UR15, UR4, UR15, 0x1, UP0 ;  /* 0x0000000f040f7291 */ /* 0x000fe200080f0eff */
[----:B------:R-:W-:Y:S11]  /*15b0*/  @P0 BRA `(.L_x_51) ;  /* 0x0000000000300947 */ /* 0x000ff60003800000 */
[----:B--23--:R-:W2:Y:S01]  /*15c0*/  S2R R2, SR_LANEID ;  /* 0x0000000000027919 */ /* 0x00cea20000000000 */
[----:B------:R-:W-:Y:S05]  /*15d0*/  WARPSYNC.ALL ;  /* 0x0000000000007948 */ /* 0x000fea0003800000 */
[----:B------:R-:W-:Y:S01]  /*15e0*/  NOP ;  /* 0x0000000000007918 */ /* 0x000fe20000000000 */
[----:B--2---:R-:W-:-:S05]  /*15f0*/  IMAD.SHL.U32 R4, R2, 0x4, RZ ;  /* 0x0000000402047824 */ /* 0x004fca00078e00ff */
[----:B------:R-:W2:Y:S01]  /*1600*/  LDS R5, [R4+UR8] ;  /* 0x0000000804057984 */ /* 0x000ea20008000800 */
[----:B------:R-:W-:-:S05]  /*1610*/  IADD3 R2, P1, PT, R4, UR14, RZ ;  /* 0x0000000e04027c10 */ /* 0x000fca000ff3e0ff */
[----:B-----5:R-:W-:-:S05]  /*1620*/  IMAD.X R3, RZ, RZ, UR15, P1 ;  /* 0x0000000fff037e24 */ /* 0x020fca00088e06ff */
[----:B--2---:R2:W3:Y:S01]  /*1630*/  ATOMG.E.EXCH.STRONG.GPU PT, RZ, [R2], R5 ;  /* 0x0000000502ff73a8 */ /* 0x0044e200041ee100 */
[----:B------:R-:W-:-:S04]  /*1640*/  DEPBAR {5,4,3,2,1,0} ;  /* 0x0000003f0000791a */ /* 0x000fc80000000000 */
[----:B------:R-:W5:Y:S02]  /*1650*/  CCTL.E.C.LDCU.IV.DEEP [UR14] ;  /* 0x000000000e007540 */ /* 0x000f640009c08000 */
[----:B-----5:R2:W-:Y:S01]  /*1660*/  UTMACCTL.IV [UR14] ;  /* 0x000000000e0079b9 */ /* 0x0205e20008000000 */
[----:B------:R-:W-:Y:S01]  /*1670*/  NOP ;  /* 0x0000000000007918 */ /* 0x000fe20000000000 */
.L_x_51:
[----:B------:R-:W-:Y:S05]  /*1680*/  @P0 BRA `(.L_x_52) ;  /* 0x00000000000c0947 */ /* 0x000fea0003800000 */
[----:B------:R0:W-:Y:S01]  /*1690*/  UTMACMDFLUSH ;  /* 0x00000000000079b7 */ /* 0x0001e20000000000 */
[----:B------:R-:W-:Y:S05]  /*16a0*/  @P0 BRA `(.L_x_52) ;  /* 0x0000000000040947 */ /* 0x000fea0003800000 */
[----:B------:R-:W-:-:S04]  /*16b0*/  DEPBAR.LE SB0, 0x0 ;  /* 0x000080000000791a */ /* 0x000fc80000000000 */
.L_x_52:
[----:B------:R-:W-:Y:S05]  /*16c0*/  WARPSYNC.ALL ;  /* 0x0000000000007948 */ /* 0x000fea0003800000 */
[----:B------:R-:W-:Y:S01]  /*16d0*/  NOP ;  /* 0x0000000000007918 */ /* 0x000fe20000000000 */
[----:B---3--:R-:W-:Y:S01]  /*16e0*/  BAR.SYNC.DEFER_BLOCKING 0x0 ;  /* 0x0000000000007b1d */ /* 0x008fe20000010000 */
[----:B--2---:R-:W-:Y:S01]  /*16f0*/  SHF.R.U32.HI R2, RZ, 0x5, R0 ;  /* 0x00000005ff027819 */ /* 0x004fe20000011600 */
[----:B------:R-:W-:-:S03]  /*1700*/  UIADD3 UR7, UPT, UPT, UR8, 0x20020, URZ ;  /* 0x0002002008077890 */ /* 0x000fc6000fffe0ff */
[----:B------:R-:W-:Y:S01]  /*1710*/  R2UR UR9, R2 ;  /* 0x00000000020972ca */ /* 0x000fe200000e0000 */
[----:B------:R-:W-:Y:S01]  /*1720*/  VOTEU.ALL UP0, P3 ;  /* 0x0000000000ff7886 */ /* 0x000fe20001800000 */
[----:B------:R-:W-:Y:S01]  /*1730*/  UMOV UR4, 0x1 ;  /* 0x0000000100047882 */ /* 0x000fe20000000000 */
[----:B------:R-:W-:Y:S01]  /*1740*/  VOTEU.ALL UP1, P3 ;  /* 0x0000000000ff7886 */ /* 0x000fe20001820000 */
[----:B------:R-:W-:Y:S02]  /*1750*/  BSSY.RECONVERGENT B4, `(.L_x_53) ;  /* 0x0000018000047945 */ /* 0x000fe40003800200 */
[----:B------:R-:W-:-:S04]  /*1760*/  @!UP0 UIADD3 UR18, UPT, UPT, -UR4, 0x100000, URZ ;  /* 0x0010000004128890 */ /* 0x000fc8000fffe1ff */
[----:B------:R-:W-:Y:S02]  /*1770*/  @!UP0 USHF.L.U32 UR19, UR18, 0xb, URZ ;  /* 0x0000000b12138899 */ /* 0x000fe400080006ff */
[----:B------:R-:W-:Y:S02]  /*1780*/  @!UP0 USHF.L.U32 UR18, UR18, 0x1, URZ ;  /* 0x0000000112128899 */ /* 0x000fe400080006ff */
[----:B------:R-:W-:-:S04]  /*1790*/  @!UP0 UIADD3 UR4, UPT, UPT, -UR4, 0x100000, URZ ;  /* 0x0010000004048890 */ /* 0x000fc8000fffe1ff */
[----:B------:R-:W-:Y:S02]  /*17a0*/  @!UP0 USHF.L.U32 UR5, UR4, 0xb, URZ ;  /* 0x0000000b04058899 */ /* 0x000fe400080006ff */
[----:B------:R-:W-:Y:S01]  /*17b0*/  @!UP0 USHF.L.U32 UR4, UR4, 0x1, URZ ;  /* 0x0000000104048899 */ /* 0x000fe200080006ff */
[----:B------:R-:W-:Y:S01]  /*17c0*/  VOTEU.ALL UP0, P3 ;  /* 0x0000000000ff7886 */ /* 0x000fe20001800000 */
[----:B------:R-:W2:Y:S04]  /*17d0*/  FENCE.VIEW.ASYNC.S ;  /* 0x00000000000073c6 */ /* 0x000ea80000000000 */
[----:B--2---:R2:W3:Y:S06]  /*17e0*/  @!UP0 SYNCS.EXCH.64 URZ, [UR8+0x20000], UR18 ;  /* 0x0200001208ff85b2 */ /* 0x0044ec0008000100 */
[----:B------:R2:W3:Y:S02]  /*17f0*/  @!UP1 SYNCS.EXCH.64 URZ, [UR8+0x20020], UR4 ;  /* 0x0200200408ff95b2 */ /* 0x0004e40008000100 */
[----:B---3--:R-:W-:Y:S06]  /*1800*/  BAR.SYNC.DEFER_BLOCKING 0x0 ;  /* 0x0000000000007b1d */ /* 0x008fec0000010000 */
[----:B------:R-:W-:Y:S05]  /*1810*/  @P3 BRA `(.L_x_54) ;  /* 0x00000000002c3947 */ /* 0x000fea0003800000 */
[----:B--2---:R-:W-:Y:S02]  /*1820*/  UMOV UR4, 0x1 ;  /* 0x0000000100047882 */ /* 0x004fe40000000000 */
[----:B------:R-:W-:-:S04]  /*1830*/  UIADD3 UR18, UPT, UPT, -UR4, 0x100000, URZ ;  /* 0x0010000004127890 */ /* 0x000fc8000fffe1ff */
[----:B------:R-:W-:Y:S02]  /*1840*/  USHF.L.U32 UR19, UR18, 0xb, URZ ;  /* 0x0000000b12137899 */ /* 0x000fe400080006ff */
[----:B------:R-:W-:Y:S02]  /*1850*/  USHF.L.U32 UR18, UR18, 0x1, URZ ;  /* 0x0000000112127899 */ /* 0x000fe400080006ff */
[----:B------:R-:W-:-:S04]  /*1860*/  UIADD3 UR4, UPT, UPT, -UR4, 0x100000, URZ ;  /* 0x0010000004047890 */ /* 0x000fc8000fffe1ff */
[----:B------:R-:W-:Y:S02]  /*1870*/  USHF.L.U32 UR5, UR4, 0xb, URZ ;  /* 0x0000000b04057899 */ /* 0x000fe400080006ff */
[----:B------:R-:W-:Y:S01]  /*1880*/  USHF.L.U32 UR4, UR4, 0x1, URZ ;  /* 0x0000000104047899 */ /* 0x000fe200080006ff */
[----:B------:R-:W2:Y:S03]  /*1890*/  FENCE.VIEW.ASYNC.S ;  /* 0x00000000000073c6 */ /* 0x000ea60000000000 */
[----:B--2---:R3:W2:Y:S08]  /*18a0*/  SYNCS.EXCH.64 URZ, [UR8+0x20008], UR18 ;  /* 0x0200081208ff75b2 */ /* 0x0046b00008000100 */
[----:B------:R3:W4:Y:S02]  /*18b0*/  SYNCS.EXCH.64 URZ, [UR8+0x20028], UR4 ;  /* 0x0200280408ff75b2 */ /* 0x0007240008000100 */
[----:B---3--:R-:W-:Y:S01]  /*18c0*/  NOP ;  /* 0x0000000000007918 */ /* 0x008fe20000000000 */
.L_x_54:
[----:B--2---:R-:W-:Y:S05]  /*18d0*/  BSYNC.RECONVERGENT B4 ;  /* 0x0000000000047941 */ /* 0x004fea0003800200 */
.L_x_53:
[----:B----4-:R-:W-:Y:S06]  /*18e0*/  BAR.SYNC.DEFER_BLOCKING 0x0 ;  /* 0x0000000000007b1d */ /* 0x010fec0000010000 */
[----:B------:R-:W-:Y:S04]  /*18f0*/  BSSY.RECONVERGENT B4, `(.L_x_55) ;  /* 0x000000d000047945 */ /* 0x000fe80003800200 */
[----:B------:R-:W-:Y:S05]  /*1900*/  @P3 BRA `(.L_x_56) ;  /* 0x00000000002c3947 */ /* 0x000fea0003800000 */
[----:B------:R-:W-:Y:S02]  /*1910*/  UMOV UR4, 0x1 ;  /* 0x0000000100047882 */ /* 0x000fe40000000000 */
[----:B------:R-:W-:-:S04]  /*1920*/  UIADD3 UR18, UPT, UPT, -UR4, 0x100000, URZ ;  /* 0x0010000004127890 */ /* 0x000fc8000fffe1ff */
[----:B------:R-:W-:Y:S02]  /*1930*/  USHF.L.U32 UR19, UR18, 0xb, URZ ;  /* 0x0000000b12137899 */ /* 0x000fe400080006ff */
[----:B------:R-:W-:Y:S02]  /*1940*/  USHF.L.U32 UR18, UR18, 0x1, URZ ;  /* 0x0000000112127899 */ /* 0x000fe400080006ff */
[----:B------:R-:W-:-:S04]  /*1950*/  UIADD3 UR4, UPT, UPT, -UR4, 0x100000, URZ ;  /* 0x0010000004047890 */ /* 0x000fc8000fffe1ff */
[----:B------:R-:W-:Y:S02]  /*1960*/  USHF.L.U32 UR5, UR4, 0xb, URZ ;  /* 0x0000000b04057899 */ /* 0x000fe400080006ff */
[----:B------:R-:W-:Y:S01]  /*1970*/  USHF.L.U32 UR4, UR4, 0x1, URZ ;  /* 0x0000000104047899 */ /* 0x000fe200080006ff */
[----:B------:R-:W2:Y:S03]  /*1980*/  FENCE.VIEW.ASYNC.S ;  /* 0x00000000000073c6 */ /* 0x000ea60000000000 */
[----:B--2---:R2:W3:Y:S08]  /*1990*/  SYNCS.EXCH.64 URZ, [UR8+0x20010], UR18 ;  /* 0x0200101208ff75b2 */ /* 0x0044f00008000100 */
[----:B------:R2:W4:Y:S01]  /*19a0*/  SYNCS.EXCH.64 URZ, [UR8+0x20030], UR4 ;  /* 0x0200300408ff75b2 */ /* 0x0005220008000100 */
[----:B------:R-:W-:Y:S01]  /*19b0*/  NOP ;  /* 0x0000000000007918 */ /* 0x000fe20000000000 */
.L_x_56:
[----:B--2---:R-:W-:Y:S05]  /*19c0*/  BSYNC.RECONVERGENT B4 ;  /* 0x0000000000047941 */ /* 0x004fea0003800200 */
.L_x_55:
[----:B---34-:R-:W-:Y:S01]  /*19d0*/  BAR.SYNC.DEFER_BLOCKING 0x0 ;  /* 0x0000000000007b1d */ /* 0x018fe20000010000 */
[----:B------:R-:W-:Y:S01]  /*19e0*/  USHF.L.U32 UR23, UR13, 0x6, URZ ;  /* 0x000000060d177899 */ /* 0x000fe200080006ff */
[----:B------:R-:W-:Y:S01]  /*19f0*/  ISETP.GE.AND P0, PT, R6, 0x1, PT ;  /* 0x000000010600780c */ /* 0x000fe20003f06270 */
[----:B------:R-:W-:-:S03]  /*1a00*/  USHF.L.U32 UR6, UR16, 0x6, URZ ;  /* 0x0000000610067899 */ /* 0x000fc600080006ff */
        /* <DEDUP_REMOVED lines=13> */
.L_x_58:
[----:B--2---:R-:W-:Y:S05]  /*1ae0*/  BSYNC.RECONVERGENT B4 ;  /* 0x0000000000047941 */ /* 0x004fea0003800200 */
.L_x_57:
[----:B------:R-:W-:Y:S05]  /*1af0*/  @!P0 BRA `(.L_x_59) ;  /* 0x0000000c003c8947 */ /* 0x000fea0003800000 */
[----:B---34-:R-:W-:Y:S01]  /*1b00*/  BAR.SYNC.DEFER_BLOCKING 0x0 ;  /* 0x0000000000007b1d */ /* 0x018fe20000010000 */
[----:B------:R-:W-:Y:S01]  /*1b10*/  @!P3 IMAD.MOV.U32 R2, RZ, RZ, 0x8000 ;  /* 0x00008000ff02b424 */ /* 0x000fe200078e00ff */
[----:B------:R-:W-:Y:S01]  /*1b20*/  ELECT P1, URZ, PT ;  /* 0x0000000000ff782f */ /* 0x000fe20003820000 */
[----:B------:R-:W-:-:S03]  /*1b30*/  ULOP3.LUT UR4, UR9, 0x1, URZ, 0xc0, !UPT ;  /* 0x0000000109047892 */ /* 0x000fc6000f8ec0ff */
[C---:B------:R-:W-:Y:S02]  /*1b40*/  ISETP.LT.U32.AND P1, PT, R20.reuse, 0x40, P1 ;  /* 0x000000401400780c */ /* 0x040fe40000f21070 */
[----:B------:R-:W-:Y:S01]  /*1b50*/  ELECT P0, URZ, PT ;  /* 0x0000000000ff782f */ /* 0x000fe20003800000 */
[----:B------:R-:W-:Y:S02]  /*1b60*/  ULEA UR20, UR4, UR8, 0xd ;  /* 0x0000000804147291 */ /* 0x000fe4000f8e68ff */
[----:B------:R-:W-:Y:S01]  /*1b70*/  USHF.L.U32 UR22, UR4, 0x6, URZ ;  /* 0x0000000604167899 */ /* 0x000fe200080006ff */
[----:B------:R-:W-:Y:S01]  /*1b80*/  ISETP.LT.U32.AND P0, PT, R20, 0x20, P0 ;  /* 0x000000201400780c */ /* 0x000fe20000701070 */
[----:B------:R-:W-:Y:S01]  /*1b90*/  UIADD3 UR16, UPT, UPT, UR8, 0x10000, URZ ;  /* 0x0001000008107890 */ /* 0x000fe2000fffe0ff */
[----:B------:R-:W-:-:S05]  /*1ba0*/  UMOV UR18, UR6 ;  /* 0x0000000600127c82 */ /* 0x000fca0008000000 */
[----:B------:R-:W-:Y:S01]  /*1bb0*/  VOTEU.ANY UP0, P1 ;  /* 0x0000000000ff7886 */ /* 0x000fe20000800100 */
[----:B------:R2:W-:Y:S01]  /*1bc0*/  @!P3 SYNCS.ARRIVE.TRANS64 RZ, [UR8+0x20000], R2 ;  /* 0x02000002ffffb9a7 */ /* 0x0005e20008000008 */
[----:B------:R3:W-:Y:S06]  /*1bd0*/  MEMBAR.ALL.CTA ;  /* 0x0000000000007992 */ /* 0x0007ec0000008000 */
[----:B---3--:R-:W3:Y:S01]  /*1be0*/  FENCE.VIEW.ASYNC.S ;  /* 0x00000000000073c6 */ /* 0x008ee20000000000 */
[----:B------:R-:W-:Y:S01]  /*1bf0*/  @UP0 UIADD3 UR21, UPT, UPT, UR8, 0x20000, URZ ;  /* 0x0002000008150890 */ /* 0x000fe2000fffe0ff */
[----:B---3--:R-:W-:Y:S01]  /*1c00*/  VOTEU.ANY UP0, P1 ;  /* 0x0000000000ff7886 */ /* 0x008fe20000800100 */
[----:B------:R-:W-:Y:S01]  /*1c10*/  VOTEU.ANY UP1, P0 ;  /* 0x0000000000ff7886 */ /* 0x000fe20000020100 */
[----:B------:R-:W-:-:S04]  /*1c20*/  VOTEU.ANY UP2, P0 ;  /* 0x0000000000ff7886 */ /* 0x000fc80000040100 */
[----:B------:R-:W-:Y:S01]  /*1c30*/  @UP1 UIADD3 UR17, UPT, UPT, UR8, 0x20000, URZ ;  /* 0x0002000008111890 */ /* 0x000fe2000fffe0ff */
[----:B------:R-:W-:Y:S01]  /*1c40*/  @UP1 UMOV UR19, URZ ;  /* 0x000000ff00131c82 */ /* 0x000fe20008000000 */
[----:B------:R-:W-:Y:S06]  /*1c50*/  BAR.SYNC.DEFER_BLOCKING 0x0 ;  /* 0x0000000000007b1d */ /* 0x000fec0000010000 */
[----:B------:R2:W-:Y:S01]  /*1c60*/  @UP0 UTMALDG.2D [UR20], [UR10] ;  /* 0x000000140a0005b4 */ /* 0x0005e20008008000 */
[----:B------:R-:W-:Y:S01]  /*1c70*/  UISETP.NE.U32.AND UP0, UPT, UR9, URZ, UPT ;  /* 0x000000ff0900728c */ /* 0x000fe2000bf05070 */
[----:B------:R-:W-:Y:S06]  /*1c80*/  BAR.SYNC.DEFER_BLOCKING 0x0 ;  /* 0x0000000000007b1d */ /* 0x000fec0000010000 */
[----:B------:R2:W-:Y:S02]  /*1c90*/  @UP2 UTMALDG.2D [UR16], [UR32] ;  /* 0x00000010200025b4 */ /* 0x0005e40008008000 */
[----:B------:R-:W-:Y:S06]  /*1ca0*/  BAR.SYNC.DEFER_BLOCKING 0x0 ;  /* 0x0000000000007b1d */ /* 0x000fec0000010000 */
[----:B------:R-:W3:Y:S02]  /*1cb0*/  SYNCS.PHASECHK.TRANS64.TRYWAIT P0, [UR8+0x20000], RZ ;  /* 0x020000ffff0075a7 */ /* 0x000ee40008001108 */
[----:B--23--:R-:W-:Y:S05]  /*1cc0*/  @!P0 BRA `(.L_x_60) ;  /* 0x0000001000848947 */ /* 0x00cfea0003800000 */
.L_x_78:
[----:B------:R-:W-:Y:S05]  /*1cd0*/  BRA.U UP0, `(.L_x_61) ;  /* 0x0000000100c47547 */ /* 0x000fea000b800000 */
[----:B------:R-:W-:Y:S02]  /*1ce0*/  USHF.R.U32.HI UR18, URZ, 0x4, UR16 ;  /* 0x00000004ff127899 */ /* 0x000fe40008011610 */
[----:B------:R-:W-:Y:S02]  /*1cf0*/  USHF.R.U32.HI UR16, URZ, 0x4, UR8 ;  /* 0x00000004ff107899 */ /* 0x000fe40008011608 */
[----:B------:R-:W-:Y:S02]  /*1d00*/  USGXT.U32 UR18, UR18, 0xe ;  /* 0x0000000e1212789a */ /* 0x000fe40008000000 */
[----:B------:R-:W-:Y:S02]  /*1d10*/  USGXT.U32 UR16, UR16, 0xe ;  /* 0x0000000e1010789a */ /* 0x000fe40008000000 */
[----:B------:R-:W-:Y:S02]  /*1d20*/  UIADD3 UR58, UP1, UPT, UR18, 0x80, URZ ;  /* 0x00000080123a7890 */ /* 0x000fe4000ff3e0ff */
[----:B------:R-:W-:Y:S01]  /*1d30*/  UIADD3 UR56, UP0, UPT, UR16, 0x2, URZ ;  /* 0x0000000210387890 */ /* 0x000fe2000ff1e0ff */
[----:B------:R-:W-:Y:S01]  /*1d40*/  UMOV UR4, URZ ;  /* 0x000000ff00047c82 */ /* 0x000fe20008000000 */
[----:B------:R-:W-:-:S02]  /*1d50*/  UMOV UR5, URZ ;  /* 0x000000ff00057c82 */ /* 0x000fc40008000000 */
[----:B------:R-:W-:Y:S02]  /*1d60*/  UIADD3.X UR57, UPT, UPT, UR4, 0x40004040, URZ, UP0, !UPT ;  /* 0x4000404004397890 */ /* 0x000fe400087fe4ff */
[----:B------:R-:W-:Y:S02]  /*1d70*/  UIADD3.X UR59, UPT, UPT, UR5, 0x40004040, URZ, UP1, !UPT ;  /* 0x40004040053b7890 */ /* 0x000fe40008ffe4ff */
[----:B------:R-:W-:Y:S02]  /*1d80*/  UIADD3.64 UR4, UPT, UPT, UR56, 0x2, URZ ;  /* 0x0000000238047897 */ /* 0x000fe4000fffe0ff */
[----:B------:R-:W-:Y:S02]  /*1d90*/  UIADD3.64 UR34, UPT, UPT, UR58, 0x80, URZ ;  /* 0x000000803a227897 */ /* 0x000fe4000fffe0ff */
[----:B------:R-:W-:Y:S02]  /*1da0*/  UIADD3.64 UR36, UPT, UPT, UR56, 0x4, URZ ;  /* 0x0000000438247897 */ /* 0x000fe4000fffe0ff */
[----:B------:R-:W-:-:S02]  /*1db0*/  UIADD3.64 UR38, UPT, UPT, UR58, 0x100, URZ ;  /* 0x000001003a267897 */ /* 0x000fc4000fffe0ff */
[----:B------:R-:W-:Y:S02]  /*1dc0*/  UIADD3.64 UR40, UPT, UPT, UR56, 0x1fe, URZ ;  /* 0x000001fe38287897 */ /* 0x000fe4000fffe0ff */
[----:B------:R-:W-:Y:S02]  /*1dd0*/  UIADD3.64 UR42, UPT, UPT, UR58, 0x180, URZ ;  /* 0x000001803a2a7897 */ /* 0x000fe4000fffe0ff */
[----:B------:R-:W-:Y:S02]  /*1de0*/  UIADD3.64 UR44, UPT, UPT, UR56, 0x200, URZ ;  /* 0x00000200382c7897 */ /* 0x000fe4000fffe0ff */
[----:B------:R-:W-:Y:S02]  /*1df0*/  UIADD3.64 UR46, UPT, UPT, UR58, 0x200, URZ ;  /* 0x000002003a2e7897 */ /* 0x000fe4000fffe0ff */
[----:B------:R-:W-:Y:S02]  /*1e00*/  UIADD3.64 UR48, UPT, UPT, UR56, 0x202, URZ ;  /* 0x0000020238307897 */ /* 0x000fe4000fffe0ff */
[----:B------:R-:W-:Y:S01]  /*1e10*/  UIADD3.64 UR50, UPT, UPT, UR58, 0x280, URZ ;  /* 0x000002803a327897 */ /* 0x000fe2000fffe0ff */
[----:B------:R-:W-:Y:S01]  /*1e20*/  UMOV UR24, 0x0 ;  /* 0x0000000000187882 */ /* 0x000fe20000000000 */
[----:B------:R-:W-:Y:S01]  /*1e30*/  UMOV UR25, 0x4110490 ;  /* 0x0411049000197882 */ /* 0x000fe20000000000 */
[----:B------:R-:W-:Y:S01]  /*1e40*/  UIADD3.64 UR52, UPT, UPT, UR56, 0x204, URZ ;  /* 0x0000020438347897 */ /* 0x000fe2000fffe0ff */
[----:B------:R-:W-:Y:S01]  /*1e50*/  UMOV UR17, 0x40004040 ;  /* 0x4000404000117882 */ /* 0x000fe20000000000 */
[----:B------:R-:W-:Y:S01]  /*1e60*/  UIADD3.64 UR54, UPT, UPT, UR58, 0x300, URZ ;  /* 0x000003003a367897 */ /* 0x000fe2000fffe0ff */
[----:B------:R-:W-:Y:S01]  /*1e70*/  UMOV UR19, 0x40004040 ;  /* 0x4000404000137882 */ /* 0x000fe20000000000 */
[----:B------:R-:W-:Y:S01]  /*1e80*/  UMOV UR20, 0x0 ;  /* 0x0000000000147882 */ /* 0x000fe20000000000 */
[----:B------:R-:W-:Y:S01]  /*1e90*/  UMOV UR21, 0x4110490 ;  /* 0x0411049000157882 */ /* 0x000fe20000000000 */
[----:B------:R-:W-:Y:S01]  /*1ea0*/  UMOV UR28, 0x0 ;  /* 0x00000000001c7882 */ /* 0x000fe20000000000 */
[----:B------:R-:W-:Y:S01]  /*1eb0*/  UMOV UR29, 0x4110490 ;  /* 0x04110490001d7882 */ /* 0x000fe20000000000 */
[----:B------:R2:W-:Y:S01]  /*1ec0*/  UTCHMMA gdesc[UR16], gdesc[UR18], tmem[UR12], tmem[UR24], idesc[UR25], !UPT ;  /* 0x00ff1812100075ea */ /* 0x0005e2000f80000c */
[----:B------:R-:W-:Y:S01]  /*1ed0*/  UMOV UR26, 0x0 ;  /* 0x00000000001a7882 */ /* 0x000fe20000000000 */
[----:B------:R-:W-:Y:S01]  /*1ee0*/  UMOV UR27, 0x4110490 ;  /* 0x04110490001b7882 */ /* 0x000fe20000000000 */
[----:B------:R2:W-:Y:S01]  /*1ef0*/  UTCHMMA gdesc[UR56], gdesc[UR58], tmem[UR12], tmem[UR20], idesc[UR21], UPT ;  /* 0x00ff143a380075ea */ /* 0x0005e2000b80000c */
        /* <DEDUP_REMOVED lines=12> */
[----:B------:R2:W-:Y:S01]  /*1fc0*/  UTCHMMA gdesc[UR48], gdesc[UR50], tmem[UR12], tmem[UR62], idesc[UR63], UPT ;  /* 0x00ff3e32300075ea */ /* 0x0005e2000b80000c */
[----:B------:R2:W-:Y:S01]  /*1fd0*/  UTCHMMA gdesc[UR52], gdesc[UR54], tmem[UR12], tmem[UR64], idesc[UR65], UPT ;  /* 0x00ff4036340075ea */ /* 0x0005e2000b80000c */
[----:B------:R-:W-:Y:S01]  /*1fe0*/  NOP ;  /* 0x0000000000007918 */ /* 0x000fe20000000000 */
.L_x_61:
[----:B------:R-:W-:Y:S01]  /*1ff0*/  ELECT P0, URZ, PT ;  /* 0x0000000000ff782f */ /* 0x000fe20003800000 */
[----:B--2---:R-:W-:Y:S01]  /*2000*/  UMOV UR4, UR7 ;  /* 0x0000000700047c82 */ /* 0x004fe20008000000 */
[----:B------:R-:W-:Y:S02]  /*2010*/  UMOV UR5, URZ ;  /* 0x000000ff00057c82 */ /* 0x000fe40008000000 */
[----:B------:R-:W-:-:S13]  /*2020*/  ISETP.LT.U32.AND P0, PT, R20, 0x20, P0 ;  /* 0x000000201400780c */ /* 0x000fda0000701070 */
[----:B------:R-:W-:Y:S01]  /*2030*/  VOTEU.ANY UP0, P0 ;  /* 0x0000000000ff7886 */ /* 0x000fe20000000100 */
[----:B------:R-:W-:Y:S01]  /*2040*/  VOTEU.ANY UP1, P0 ;  /* 0x0000000000ff7886 */ /* 0x000fe20000020100 */
[----:B------:R-:W-:-:S03]  /*2050*/  ISETP.GE.U32.AND P0, PT, R6, 0x81, PT ;  /* 0x000000810600780c */ /* 0x000fc60003f06070 */
[----:B------:R-:W-:Y:S02]  /*2060*/  @UP0 UMOV UR4, UR4 ;  /* 0x0000000400040c82 */ /* 0x000fe40008000000 */
[----:B------:R2:W-:Y:S01]  /*2070*/  @UP1 UTCBAR [UR4], URZ ;  /* 0x000000ff040013e9 */ /* 0x0005e200080000ff */
[----:B------:R-:W-:Y:S06]  /*2080*/  BAR.SYNC.DEFER_BLOCKING 0x0 ;  /* 0x0000000000007b1d */ /* 0x000fec0000010000 */
[----:B------:R-:W3:Y:S02]  /*2090*/  SYNCS.PHASECHK.TRANS64.TRYWAIT P1, [UR8+0x20020], RZ ;  /* 0x020020ffff0075a7 */ /* 0x000ee40008021108 */
[----:B--23--:R-:W-:Y:S05]  /*20a0*/  @!P1 BRA `(.L_x_62) ;  /* 0x0000000c00989947 */ /* 0x00cfea0003800000 */
.L_x_79:
[----:B------:R-:W-:Y:S01]  /*20b0*/  IMAD.MOV.U32 R2, RZ, RZ, RZ ;  /* 0x000000ffff027224 */ /* 0x000fe200078e00ff */
[----:B------:R-:W-:Y:S06]  /*20c0*/  @!P0 BRA `(.L_x_59) ;  /* 0x0000000400c88947 */ /* 0x000fec0003800000 */
[----:B------:R-:W2:Y:S01]  /*20d0*/  LDCU UR34, c[0x0][0x3a0] ;  /* 0x00007400ff2277ac */ /* 0x000ea20008000800 */
[----:B------:R-:W-:Y:S01]  /*20e0*/  UMOV UR13, 0x1 ;  /* 0x00000001000d7882 */ /* 0x000fe20000000000 */
[----:B------:R-:W-:-:S05]  /*20f0*/  UMOV UR7, 0x80 ;  /* 0x0000008000077882 */ /* 0x000fca0000000000 */
.L_x_66:
[----:B------:R-:W-:Y:S01]  /*2100*/  BAR.SYNC.DEFER_BLOCKING 0x0 ;  /* 0x0000000000007b1d */ /* 0x000fe20000010000 */
[----:B------:R-:W-:Y:S01]  /*2110*/  ULEA UR35, UR13, UR8, 0x3 ;  /* 0x000000080d237291 */ /* 0x000fe2000f8e18ff */
[----:B-----5:R-:W-:Y:S01]  /*2120*/  @!P3 IMAD.MOV.U32 R3, RZ, RZ, 0x8000 ;  /* 0x00008000ff03b424 */ /* 0x020fe200078e00ff */
[----:B------:R-:W-:Y:S01]  /*2130*/  ELECT P1, URZ, PT ;  /* 0x0000000000ff782f */ /* 0x000fe20003820000 */
[----:B------:R-:W-:-:S03]  /*2140*/  ULEA UR16, UR13, UR8, 0xe ;  /* 0x000000080d107291 */ /* 0x000fc6000f8e70ff */
[----:B------:R-:W-:Y:S01]  /*2150*/  ISETP.LT.U32.AND P1, PT, R20, 0x40, P1 ;  /* 0x000000401400780c */ /* 0x000fe20000f21070 */
[----:B------:R-:W-:Y:S01]  /*2160*/  ULOP3.LUT UR22, UR9, 0x1, URZ, 0xc0, !UPT ;  /* 0x0000000109167892 */ /* 0x000fe2000f8ec0ff */
[----:B------:R-:W-:-:S03]  /*2170*/  ELECT P0, URZ, PT ;  /* 0x0000000000ff782f */ /* 0x000fc60003800000 */
[----:B------:R-:W-:Y:S02]  /*2180*/  ULEA UR20, UR22, UR16, 0xd ;  /* 0x0000001016147291 */ /* 0x000fe4000f8e68ff */
[----:B------:R-:W-:Y:S01]  /*2190*/  ULEA UR22, UR22, UR7, 0x6 ;  /* 0x0000000716167291 */ /* 0x000fe2000f8e30ff */
[----:B------:R-:W-:Y:S01]  /*21a0*/  ISETP.LT.U32.AND P0, PT, R20, 0x20, P0 ;  /* 0x000000201400780c */ /* 0x000fe20000701070 */
[----:B------:R-:W-:-:S04]  /*21b0*/  UIADD3 UR4, UPT, UPT, UR16, 0x10000, URZ ;  /* 0x0001000010047890 */ /* 0x000fc8000fffe0ff */
[----:B------:R-:W-:Y:S01]  /*21c0*/  VOTEU.ANY UP0, P1 ;  /* 0x0000000000ff7886 */ /* 0x000fe20000800100 */
[----:B------:R3:W-:Y:S01]  /*21d0*/  @!P3 SYNCS.ARRIVE.TRANS64 RZ, [UR35+0x20000], R3 ;  /* 0x02000003ffffb9a7 */ /* 0x0007e20008000023 */
[----:B------:R4:W-:Y:S06]  /*21e0*/  MEMBAR.ALL.CTA ;  /* 0x0000000000007992 */ /* 0x0009ec0000008000 */
[----:B----4-:R-:W4:Y:S01]  /*21f0*/  FENCE.VIEW.ASYNC.S ;  /* 0x00000000000073c6 */ /* 0x010f220000000000 */
[----:B------:R-:W-:Y:S01]  /*2200*/  @UP0 UIADD3 UR21, UPT, UPT, UR35, 0x20000, URZ ;  /* 0x0002000023150890 */ /* 0x000fe2000fffe0ff */
[----:B----4-:R-:W-:Y:S01]  /*2210*/  VOTEU.ANY UP0, P1 ;  /* 0x0000000000ff7886 */ /* 0x010fe20000800100 */
[----:B------:R-:W-:Y:S01]  /*2220*/  VOTEU.ANY UP1, P0 ;  /* 0x0000000000ff7886 */ /* 0x000fe20000020100 */
[----:B---3--:R-:W-:-:S04]  /*2230*/  IMAD.U32 R3, R2, -0x80000000, RZ ;  /* 0x8000000002037824 */ /* 0x008fc800078e00ff */
[----:B------:R-:W-:Y:S01]  /*2240*/  @UP1 UIADD3 UR5, UPT, UPT, UR35, 0x20000, URZ ;  /* 0x0002000023051890 */ /* 0x000fe2000fffe0ff */
[----:B------:R-:W-:Y:S01]  /*2250*/  VOTEU.ANY UP1, P0 ;  /* 0x0000000000ff7886 */ /* 0x000fe20000020100 */
[----:B------:R-:W-:Y:S06]  /*2260*/  BAR.SYNC.DEFER_BLOCKING 0x0 ;  /* 0x0000000000007b1d */ /* 0x000fec0000010000 */
[----:B------:R3:W-:Y:S01]  /*2270*/  @UP0 UTMALDG.2D [UR20], [UR10] ;  /* 0x000000140a0005b4 */ /* 0x0007e20008008000 */
[----:B------:R-:W-:Y:S01]  /*2280*/  UISETP.NE.U32.AND UP0, UPT, UR9, URZ, UPT ;  /* 0x000000ff0900728c */ /* 0x000fe2000bf05070 */
[----:B------:R-:W-:Y:S06]  /*2290*/  BAR.SYNC.DEFER_BLOCKING 0x0 ;  /* 0x0000000000007b1d */ /* 0x000fec0000010000 */
[----:B------:R3:W-:Y:S02]  /*22a0*/  @UP1 UTMALDG.2D [UR4], [UR32] ;  /* 0x00000004200015b4 */ /* 0x0007e40008008000 */
[----:B------:R-:W-:Y:S06]  /*22b0*/  BAR.SYNC.DEFER_BLOCKING 0x0 ;  /* 0x0000000000007b1d */ /* 0x000fec0000010000 */
[----:B------:R-:W4:Y:S02]  /*22c0*/  SYNCS.PHASECHK.TRANS64.TRYWAIT P0, [UR35+0x20000], R3 ;  /* 0x02000003ff0075a7 */ /* 0x000f240008001123 */
[----:B---34-:R-:W-:Y:S05]  /*22d0*/  @!P0 BRA `(.L_x_63) ;  /* 0x0000000c00188947 */ /* 0x018fea0003800000 */
.L_x_80:
        /* <DEDUP_REMOVED lines=8> */
[----:B------:R-:W-:Y:S01]  /*2360*/  UMOV UR5, URZ ;  /* 0x000000ff00057c82 */ /* 0x000fe20008000000 */
[----:B------:R-:W-:-:S02]  /*2370*/  UIADD3.X UR29, UPT, UPT, UR4, 0x40004040, URZ, UP0, !UPT ;  /* 0x40004040041d7890 */ /* 0x000fc400087fe4ff */
[----:B------:R-:W-:Y:S02]  /*2380*/  UIADD3 UR42, UP3, UPT, UR28, 0x2, URZ ;  /* 0x000000021c2a7890 */ /* 0x000fe4000ff7e0ff */
[----:B------:R-:W-:Y:S02]  /*2390*/  UIADD3.X UR27, UPT, UPT, UR5, 0x40004040, URZ, UP1, !UPT ;  /* 0x40004040051b7890 */ /* 0x000fe40008ffe4ff */
[----:B------:R-:W-:Y:S02]  /*23a0*/  UIADD3 UR44, UP2, UPT, UR26, 0x80, URZ ;  /* 0x000000801a2c7890 */ /* 0x000fe4000ff5e0ff */
[----:B------:R-:W-:Y:S02]  /*23b0*/  UIADD3 UR46, UP6, UPT, UR28, 0x4, URZ ;  /* 0x000000041c2e7890 */ /* 0x000fe4000ffde0ff */
[----:B------:R-:W-:Y:S02]  /*23c0*/  UIADD3 UR48, UP5, UPT, UR26, 0x100, URZ ;  /* 0x000001001a307890 */ /* 0x000fe4000ffbe0ff */
[----:B------:R-:W-:-:S02]  /*23d0*/  UIADD3 UR50, UP1, UPT, UR28, 0x1fe, URZ ;  /* 0x000001fe1c327890 */ /* 0x000fc4000ff3e0ff */
[----:B------:R-:W-:Y:S02]  /*23e0*/  UIADD3 UR52, UP0, UPT, UR26, 0x180, URZ ;  /* 0x000001801a347890 */ /* 0x000fe4000ff1e0ff */
[----:B------:R-:W-:Y:S02]  /*23f0*/  UIADD3.X UR43, UPT, UPT, UR29, URZ, URZ, UP3, !UPT ;  /* 0x000000ff1d2b7290 */ /* 0x000fe40009ffe4ff */
[----:B------:R-:W-:Y:S02]  /*2400*/  UIADD3 UR54, UP4, UPT, UR28, 0x200, URZ ;  /* 0x000002001c367890 */ /* 0x000fe4000ff9e0ff */
[----:B------:R-:W-:Y:S02]  /*2410*/  UIADD3 UR56, UP3, UPT, UR26, 0x200, URZ ;  /* 0x000002001a387890 */ /* 0x000fe4000ff7e0ff */
[----:B------:R-:W-:Y:S02]  /*2420*/  UIADD3.X UR45, UPT, UPT, UR27, URZ, URZ, UP2, !UPT ;  /* 0x000000ff1b2d7290 */ /* 0x000fe400097fe4ff */
[----:B------:R-:W-:-:S02]  /*2430*/  UIADD3.X UR47, UPT, UPT, UR29, URZ, URZ, UP6, !UPT ;  /* 0x000000ff1d2f7290 */ /* 0x000fc4000b7fe4ff */
[----:B------:R-:W-:Y:S02]  /*2440*/  UIADD3 UR58, UP2, UPT, UR28, 0x202, URZ ;  /* 0x000002021c3a7890 */ /* 0x000fe4000ff5e0ff */
[----:B------:R-:W-:Y:S02]  /*2450*/  UIADD3 UR60, UP6, UPT, UR26, 0x280, URZ ;  /* 0x000002801a3c7890 */ /* 0x000fe4000ffde0ff */
[----:B------:R-:W-:Y:S02]  /*2460*/  UIADD3.X UR49, UPT, UPT, UR27, URZ, URZ, UP5, !UPT ;  /* 0x000000ff1b317290 */ /* 0x000fe4000affe4ff */
[----:B------:R-:W-:Y:S02]  /*2470*/  UIADD3.X UR51, UPT, UPT, UR29, URZ, URZ, UP1, !UPT ;  /* 0x000000ff1d337290 */ /* 0x000fe40008ffe4ff */
[----:B------:R-:W-:Y:S02]  /*2480*/  UIADD3 UR4, UP5, UPT, UR28, 0x204, URZ ;  /* 0x000002041c047890 */ /* 0x000fe4000ffbe0ff */
[----:B------:R-:W-:-:S02]  /*2490*/  UIADD3 UR30, UP1, UPT, UR26, 0x300, URZ ;  /* 0x000003001a1e7890 */ /* 0x000fc4000ff3e0ff */
[----:B------:R-:W-:Y:S02]  /*24a0*/  UIADD3.X UR53, UPT, UPT, UR27, URZ, URZ, UP0, !UPT ;  /* 0x000000ff1b357290 */ /* 0x000fe400087fe4ff */
[----:B------:R-:W-:Y:S02]  /*24b0*/  UIADD3.X UR55, UPT, UPT, UR29, URZ, URZ, UP4, !UPT ;  /* 0x000000ff1d377290 */ /* 0x000fe4000a7fe4ff */
[----:B------:R-:W-:Y:S02]  /*24c0*/  UIADD3.X UR57, UPT, UPT, UR27, URZ, URZ, UP3, !UPT ;  /* 0x000000ff1b397290 */ /* 0x000fe40009ffe4ff */
[----:B------:R-:W-:Y:S02]  /*24d0*/  UIADD3.X UR59, UPT, UPT, UR29, URZ, URZ, UP2, !UPT ;  /* 0x000000ff1d3b7290 */ /* 0x000fe400097fe4ff */
[----:B------:R-:W-:Y:S01]  /*24e0*/  UIADD3.X UR61, UPT, UPT, UR27, URZ, URZ, UP6, !UPT ;  /* 0x000000ff1b3d7290 */ /* 0x000fe2000b7fe4ff */
[----:B------:R-:W-:Y:S01]  /*24f0*/  UMOV UR16, 0x0 ;  /* 0x0000000000107882 */ /* 0x000fe20000000000 */
[----:B------:R-:W-:Y:S01]  /*2500*/  UMOV UR17, 0x4110490 ;  /* 0x0411049000117882 */ /* 0x000fe20000000000 */
[----:B------:R-:W-:Y:S01]  /*2510*/  UMOV UR21, 0x40004040 ;  /* 0x4000404000157882 */ /* 0x000fe20000000000 */
[----:B------:R-:W-:Y:S01]  /*2520*/  UMOV UR25, 0x40004040 ;  /* 0x4000404000197882 */ /* 0x000fe20000000000 */
[----:B------:R-:W-:Y:S01]  /*2530*/  UIADD3.X UR5, UPT, UPT, UR29, URZ, URZ, UP5, !UPT ;  /* 0x000000ff1d057290 */ /* 0x000fe2000affe4ff */
[----:B------:R3:W-:Y:S01]  /*2540*/  UTCHMMA gdesc[UR20], gdesc[UR24], tmem[UR12], tmem[UR16], idesc[UR17], UPT ;  /* 0x00ff1018140075ea */ /* 0x0007e2000b80000c */
[----:B------:R-:W-:Y:S01]  /*2550*/  UIADD3.X UR31, UPT, UPT, UR27, URZ, URZ, UP1, !UPT ;  /* 0x000000ff1b1f7290 */ /* 0x000fe20008ffe4ff */
[----:B------:R-:W-:Y:S01]  /*2560*/  UMOV UR18, 0x0 ;  /* 0x0000000000127882 */ /* 0x000fe20000000000 */
[----:B------:R-:W-:Y:S01]  /*2570*/  UMOV UR19, 0x4110490 ;  /* 0x0411049000137882 */ /* 0x000fe20000000000 */
[----:B------:R-:W-:Y:S01]  /*2580*/  UMOV UR38, 0x0 ;  /* 0x0000000000267882 */ /* 0x000fe20000000000 */
[----:B------:R-:W-:Y:S01]  /*2590*/  UMOV UR39, 0x4110490 ;  /* 0x0411049000277882 */ /* 0x000fe20000000000 */
        /* <DEDUP_REMOVED lines=18> */
.L_x_64:
[----:B------:R-:W-:Y:S01]  /*26c0*/  ELECT P0, URZ, PT ;  /* 0x0000000000ff782f */ /* 0x000fe20003800000 */
[----:B---3--:R-:W-:-:S03]  /*26d0*/  UIADD3 UR4, UPT, UPT, UR35, 0x20020, URZ ;  /* 0x0002002023047890 */ /* 0x008fc6000fffe0ff */
[----:B------:R-:W-:Y:S01]  /*26e0*/  ISETP.LT.U32.AND P0, PT, R20, 0x20, P0 ;  /* 0x000000201400780c */ /* 0x000fe20000701070 */
[----:B------:R-:W-:-:S12]  /*26f0*/  UMOV UR5, URZ ;  /* 0x000000ff00057c82 */ /* 0x000fd80008000000 */
[----:B------:R-:W-:Y:S01]  /*2700*/  VOTEU.ANY UP0, P0 ;  /* 0x0000000000ff7886 */ /* 0x000fe20000000100 */
[----:B------:R-:W-:-:S04]  /*2710*/  VOTEU.ANY UP1, P0 ;  /* 0x0000000000ff7886 */ /* 0x000fc80000020100 */
[----:B------:R-:W-:Y:S02]  /*2720*/  @UP0 UMOV UR4, UR4 ;  /* 0x0000000400040c82 */ /* 0x000fe40008000000 */
[----:B------:R3:W-:Y:S01]  /*2730*/  @UP1 UTCBAR [UR4], URZ ;  /* 0x000000ff040013e9 */ /* 0x0007e200080000ff */
[----:B------:R-:W-:Y:S06]  /*2740*/  BAR.SYNC.DEFER_BLOCKING 0x0 ;  /* 0x0000000000007b1d */ /* 0x000fec0000010000 */
[----:B------:R-:W4:Y:S02]  /*2750*/  SYNCS.PHASECHK.TRANS64.TRYWAIT P0, [UR35+0x20020], R3 ;  /* 0x02002003ff0075a7 */ /* 0x000f240008001123 */
[----:B---34-:R-:W-:Y:S05]  /*2760*/  @!P0 BRA `(.L_x_65) ;  /* 0x0000000800008947 */ /* 0x018fea0003800000 */
.L_x_81:
[----:B------:R-:W-:Y:S02]  /*2770*/  UIADD3 UR13, UPT, UPT, UR13, 0x1, URZ ;  /* 0x000000010d0d7890 */ /* 0x000fe4000fffe0ff */
[----:B------:R-:W-:Y:S02]  /*2780*/  UIADD3 UR7, UPT, UPT, UR7, 0x80, URZ ;  /* 0x0000008007077890 */ /* 0x000fe4000fffe0ff */
[----:B------:R-:W-:-:S04]  /*2790*/  UISETP.NE.U32.AND UP0, UPT, UR13, 0x4, UPT ;  /* 0x000000040d00788c */ /* 0x000fc8000bf05070 */
[----:B------:R-:W-:Y:S02]  /*27a0*/  USEL UR13, UR13, URZ, UP0 ;  /* 0x000000ff0d0d7287 */ /* 0x000fe40008000000 */
[----:B------:R-:W-:Y:S02]  /*27b0*/  USEL UR4, URZ, 0x1, UP0 ;  /* 0x00000001ff047887 */ /* 0x000fe40008000000 */
[----:B--2---:R-:W-:-:S04]  /*27c0*/  UISETP.GE.AND UP0, UPT, UR7, UR34, UPT ;  /* 0x000000220700728c */ /* 0x004fc8000bf06270 */
[----:B------:R-:W-:-:S05]  /*27d0*/  LOP3.LUT R2, R2, UR4, RZ, 0x3c, !PT ;  /* 0x0000000402027c12 */ /* 0x000fca000f8e3cff */
[----:B------:R-:W-:Y:S05]  /*27e0*/  BRA.U !UP0, `(.L_x_66) ;  /* 0xfffffff908447547 */ /* 0x000fea000b83ffff */
.L_x_59:
[----:B---34-:R-:W-:Y:S06]  /*27f0*/  BAR.SYNC.DEFER_BLOCKING 0x0 ;  /* 0x0000000000007b1d */ /* 0x018fec0000010000 */
[----:B------:R-:W-:Y:S04]  /*2800*/  BSSY.RECONVERGENT B4, `(.L_x_67) ;  /* 0x0000004000047945 */ /* 0x000fe80003800200 */
[----:B------:R-:W-:Y:S05]  /*2810*/  @P3 BRA `(.L_x_68) ;  /* 0x0000000000083947 */ /* 0x000fea0003800000 */
[----:B------:R-:W2:Y:S02]  /*2820*/  SYNCS.CCTL.IV [UR8+0x20000] ;  /* 0x02000000ff0079b1 */ /* 0x000ea40008000008 */
[----:B--2---:R-:W2:Y:S02]  /*2830*/  SYNCS.CCTL.IV [UR8+0x20020] ;  /* 0x02002000ff0079b1 */ /* 0x004ea40008000008 */
.L_x_68:
[----:B------:R-:W-:Y:S05]  /*2840*/  BSYNC.RECONVERGENT B4 ;  /* 0x0000000000047941 */ /* 0x000fea0003800200 */
.L_x_67:
[----:B--2---:R-:W-:Y:S06]  /*2850*/  BAR.SYNC.DEFER_BLOCKING 0x0 ;  /* 0x0000000000007b1d */ /* 0x004fec0000010000 */
[----:B------:R-:W-:Y:S04]  /*2860*/  BSSY.RECONVERGENT B4, `(.L_x_69) ;  /* 0x0000004000047945 */ /* 0x000fe80003800200 */
[----:B------:R-:W-:Y:S05]  /*2870*/  @P3 BRA `(.L_x_70) ;  /* 0x0000000000083947 */ /* 0x000fea0003800000 */
[----:B------:R-:W2:Y:S02]  /*2880*/  SYNCS.CCTL.IV [UR8+0x20008] ;  /* 0x02000800ff0079b1 */ /* 0x000ea40008000008 */
[----:B--2---:R-:W2:Y:S02]  /*2890*/  SYNCS.CCTL.IV [UR8+0x20028] ;  /* 0x02002800ff0079b1 */ /* 0x004ea40008000008 */
.L_x_70:
[----:B------:R-:W-:Y:S05]  /*28a0*/  BSYNC.RECONVERGENT B4 ;  /* 0x0000000000047941 */ /* 0x000fea0003800200 */
.L_x_69:
[----:B--2---:R-:W-:Y:S06]  /*28b0*/  BAR.SYNC.DEFER_BLOCKING 0x0 ;  /* 0x0000000000007b1d */ /* 0x004fec0000010000 */
[----:B------:R-:W-:Y:S04]  /*28c0*/  BSSY.RECONVERGENT B4, `(.L_x_71) ;  /* 0x0000004000047945 */ /* 0x000fe80003800200 */
[----:B------:R-:W-:Y:S05]  /*28d0*/  @P3 BRA `(.L_x_72) ;  /* 0x0000000000083947 */ /* 0x000fea0003800000 */
[----:B------:R-:W2:Y:S02]  /*28e0*/  SYNCS.CCTL.IV [UR8+0x20010] ;  /* 0x02001000ff0079b1 */ /* 0x000ea40008000008 */
[----:B--2---:R-:W2:Y:S02]  /*28f0*/  SYNCS.CCTL.IV [UR8+0x20030] ;  /* 0x02003000ff0079b1 */ /* 0x004ea40008000008 */
.L_x_72:
[----:B------:R-:W-:Y:S05]  /*2900*/  BSYNC.RECONVERGENT B4 ;  /* 0x0000000000047941 */ /* 0x000fea0003800200 */
.L_x_71:
[----:B--2---:R-:W-:Y:S06]  /*2910*/  BAR.SYNC.DEFER_BLOCKING 0x0 ;  /* 0x0000000000007b1d */ /* 0x004fec0000010000 */
[----:B------:R-:W-:Y:S04]  /*2920*/  BSSY.RECONVERGENT B4, `(.L_x_73) ;  /* 0x0000004000047945 */ /* 0x000fe80003800200 */
[----:B------:R-:W-:Y:S05]  /*2930*/  @P3 BRA `(.L_x_74) ;  /* 0x0000000000083947 */ /* 0x000fea0003800000 */
[----:B------:R-:W2:Y:S02]  /*2940*/  SYNCS.CCTL.IV [UR8+0x20018] ;  /* 0x02001800ff0079b1 */ /* 0x000ea40008000008 */
[----:B--2---:R-:W2:Y:S02]  /*2950*/  SYNCS.CCTL.IV [UR8+0x20038] ;  /* 0x02003800ff0079b1 */ /* 0x004ea40008000008 */
.L_x_74:
[----:B------:R-:W-:Y:S05]  /*2960*/  BSYNC.RECONVERGENT B4 ;  /* 0x0000000000047941 */ /* 0x000fea0003800200 */
.L_x_73:
[----:B------:R-:W-:Y:S01]  /*2970*/  USHF.L.U32 UR4, UR9, 0x15, URZ ;  /* 0x0000001509047899 */ /* 0x000fe200080006ff */
[C---:B------:R-:W-:Y:S01]  /*2980*/  IMAD.SHL.U32 R2, R0.reuse, 0x40, RZ ;  /* 0x0000004000027824 */ /* 0x040fe200078e00ff */
[----:B------:R-:W-:Y:S01]  /*2990*/  USHF.L.U32 UR9, UR9, 0x3, URZ ;  /* 0x0000000309097899 */ /* 0x000fe200080006ff */
[C---:B------:R-:W-:Y:S01]  /*29a0*/  IMAD.SHL.U32 R21, R0.reuse, 0x2, RZ ;  /* 0x0000000200157824 */ /* 0x040fe200078e00ff */
[----:B------:R-:W-:Y:S01]  /*29b0*/  ULOP3.LUT UR4, UR4, 0x600000, URZ, 0xc0, !UPT ;  /* 0x0060000004047892 */ /* 0x000fe2000f8ec0ff */
[C---:B-----5:R-:W-:Y:S01]  /*29c0*/  IMAD.SHL.U32 R3, R0.reuse, 0x10, RZ ;  /* 0x0000001000037824 */ /* 0x060fe200078e00ff */
[----:B------:R-:W-:Y:S01]  /*29d0*/  ULOP3.LUT UR9, UR9, 0x20, URZ, 0xc0, !UPT ;  /* 0x0000002009097892 */ /* 0x000fe2000f8ec0ff */
[----:B------:R-:W-:Y:S01]  /*29e0*/  SHF.R.U32.HI R22, RZ, 0x1, R0 ;  /* 0x00000001ff167819 */ /* 0x000fe20000011600 */
[----:B------:R-:W-:Y:S01]  /*29f0*/  IMAD.SHL.U32 R0, R0, 0x80, RZ ;  /* 0x0000008000007824 */ /* 0x000fe200078e00ff */
[----:B------:R-:W-:Y:S01]  /*2a00*/  LOP3.LUT R2, R2, 0x1800, RZ, 0xc0, !PT ;  /* 0x0000180002027812 */ /* 0x000fe200078ec0ff */
[----:B------:R-:W-:Y:S01]  /*2a10*/  UIADD3 UR4, UPT, UPT, UR9, UR4, UR12 ;  /* 0x0000000409047290 */ /* 0x000fe2000fffe00c */
[----:B------:R-:W-:-:S02]  /*2a20*/  LOP3.LUT R21, R21, 0x20, RZ, 0xc0, !PT ;  /* 0x0000002015157812 */ /* 0x000fc400078ec0ff */
[----:B------:R-:W-:Y:S02]  /*2a30*/  ELECT P0, URZ, PT ;  /* 0x0000000000ff782f */ /* 0x000fe40003800000 */
[----:B------:R-:W-:Y:S01]  /*2a40*/  LOP3.LUT R2, R2, 0x70, R3, 0xf8, !PT ;  /* 0x0000007002027812 */ /* 0x000fe200078ef803 */
[----:B------:R-:W-:Y:S01]  /*2a50*/  UMOV UR9, UR6 ;  /* 0x0000000600097c82 */ /* 0x000fe20008000000 */
[----:B------:R-:W-:Y:S01]  /*2a60*/  LOP3.LUT R21, R21, 0x40, R22, 0xf8, !PT ;  /* 0x0000004015157812 */ /* 0x000fe200078ef816 */
[----:B------:R-:W-:Y:S01]  /*2a70*/  UMOV UR10, UR23 ;  /* 0x00000017000a7c82 */ /* 0x000fe20008000000 */
[----:B------:R-:W-:Y:S01]  /*2a80*/  ISETP.LT.U32.AND P0, PT, R20, 0x20, P0 ;  /* 0x000000201400780c */ /* 0x000fe20000701070 */
[----:B------:R-:W-:Y:S01]  /*2a90*/  LDTM.16dp32bit_t0_t15.x16 R4, tmem[UR4] ;  /* 0x00000004000479ee */ /* 0x000fe20008a00000 */
[----:B------:R-:W3:Y:S01]  /*2aa0*/  LDTM.16dp32bit_t16_t31.x16 R4, tmem[UR4+0x10] ;  /* 0x00001004000479ee */ /* 0x000ee20008a20000 */
[----:B------:R-:W-:Y:S01]  /*2ab0*/  LOP3.LUT R21, R2, R21, RZ, 0x3c, !PT ;  /* 0x0000001502157212 */ /* 0x000fe200078e3cff */
[----:B------:R-:W-:-:S03]  /*2ac0*/  NOP ;  /* 0x0000000000007918 */ /* 0x000fc60000000000 */
[----:B------:R-:W-:-:S04]  /*2ad0*/  LOP3.LUT R0, R21, 0x780, R0, 0xf8, !PT ;  /* 0x0000078015007812 */ /* 0x000fc800078ef800 */
[----:B------:R-:W-:Y:S02]  /*2ae0*/  LOP3.LUT R2, R0, 0x10, RZ, 0x3c, !PT ;  /* 0x0000001000027812 */ /* 0x000fe400078e3cff */
[----:B---3--:R-:W-:Y:S01]  /*2af0*/  VOTEU.ANY UP1, P0 ;  /* 0x0000000000ff7886 */ /* 0x008fe20000020100 */
[----:B------:R-:W-:Y:S01]  /*2b00*/  VOTEU.ANY UP0, P0 ;  /* 0x0000000000ff7886 */ /* 0x000fe20000000100 */
[----:B------:R-:W-:Y:S02]  /*2b10*/  F2FP.BF16.F32.PACK_AB R4, R5, R4 ;  /* 0x000000040504723e */ /* 0x000fe400000010ff */
[----:B------:R-:W-:Y:S02]  /*2b20*/  F2FP.BF16.F32.PACK_AB R5, R7, R6 ;  /* 0x000000060705723e */ /* 0x000fe400000010ff */
[----:B------:R-:W-:Y:S02]  /*2b30*/  F2FP.BF16.F32.PACK_AB R12, R13, R12 ;  /* 0x0000000c0d0c723e */ /* 0x000fe400000010ff */
[----:B------:R-:W-:-:S02]  /*2b40*/  F2FP.BF16.F32.PACK_AB R6, R9, R8 ;  /* 0x000000080906723e */ /* 0x000fc400000010ff */
[----:B------:R-:W-:Y:S02]  /*2b50*/  F2FP.BF16.F32.PACK_AB R7, R11, R10 ;  /* 0x0000000a0b07723e */ /* 0x000fe400000010ff */
[----:B------:R-:W-:Y:S02]  /*2b60*/  F2FP.BF16.F32.PACK_AB R13, R15, R14 ;  /* 0x0000000e0f0d723e */ /* 0x000fe400000010ff */
[----:B------:R-:W-:Y:S01]  /*2b70*/  F2FP.BF16.F32.PACK_AB R14, R17, R16 ;  /* 0x00000010110e723e */ /* 0x000fe200000010ff */
[----:B--2---:R2:W-:Y:S01]  /*2b80*/  STS.128 [R0+UR8], R4 ;  /* 0x0000000400007988 */ /* 0x0045e20008000c08 */
[----:B------:R-:W-:-:S05]  /*2b90*/  F2FP.BF16.F32.PACK_AB R15, R19, R18 ;  /* 0x00000012130f723e */ /* 0x000fca00000010ff */
[----:B------:R2:W-:Y:S01]  /*2ba0*/  STS.128 [R2+UR8], R12 ;  /* 0x0000000c02007988 */ /* 0x0005e20008000c08 */
[----:B------:R3:W-:Y:S06]  /*2bb0*/  MEMBAR.ALL.CTA ;  /* 0x0000000000007992 */ /* 0x0007ec0000008000 */
[----:B---3--:R-:W3:Y:S02]  /*2bc0*/  FENCE.VIEW.ASYNC.S ;  /* 0x00000000000073c6 */ /* 0x008ee40000000000 */
[----:B---3--:R-:W-:Y:S06]  /*2bd0*/  BAR.SYNC.DEFER_BLOCKING 0x0 ;  /* 0x0000000000007b1d */ /* 0x008fec0000010000 */
[----:B------:R2:W-:Y:S01]  /*2be0*/  @UP1 UTMASTG.2D [UR8], [UR14] ;  /* 0x000000080e0013b5 */ /* 0x0005e20008008000 */
[----:B------:R0:W-:Y:S01]  /*2bf0*/  UTMACMDFLUSH ;  /* 0x00000000000079b7 */ /* 0x0001e20000000000 */
[----:B------:R-:W-:-:S04]  /*2c00*/  DEPBAR.LE SB0, 0x0 ;  /* 0x000080000000791a */ /* 0x000fc80000000000 */
[----:B------:R-:W-:Y:S08]  /*2c10*/  BAR.SYNC.DEFER_BLOCKING 0x0 ;  /* 0x0000000000007b1d */ /* 0x000ff00000010000 */
[----:B------:R-:W-:Y:S06]  /*2c20*/  BAR.SYNC.DEFER_BLOCKING 0x0 ;  /* 0x0000000000007b1d */ /* 0x000fec0000010000 */
[----:B--2---:R-:W-:Y:S05]  /*2c30*/  @P2 BRA `(.L_x_75) ;  /* 0x0000000000a02947 */ /* 0x004fea0003800000 */
[----:B------:R-:W2:Y:S01]  /*2c40*/  S2UR UR5, SR_CgaCtaId ;  /* 0x00000000000579c3 */ /* 0x000ea20000008800 */
[----:B------:R-:W-:Y:S01]  /*2c50*/  NOP ;  /* 0x0000000000007918 */ /* 0x000fe20000000000 */
[----:B------:R-:W-:Y:S01]  /*2c60*/  UMOV UR4, 0x50 ;  /* 0x0000005000047882 */ /* 0x000fe20000000000 */
[----:B------:R-:W-:Y:S02]  /*2c70*/  IMAD.U32 R0, RZ, RZ, UR12 ;  /* 0x0000000cff007e24 */ /* 0x000fe4000f8e00ff */
[----:B------:R-:W-:Y:S02]  /*2c80*/  IMAD.MOV.U32 R3, RZ, RZ, 0x3 ;  /* 0x00000003ff037424 */ /* 0x000fe400078e00ff */
[----:B------:R-:W-:Y:S01]  /*2c90*/  IMAD.MOV.U32 R7, RZ, RZ, 0x1 ;  /* 0x00000001ff077424 */ /* 0x000fe200078e00ff */
[----:B------:R-:W-:-:S04]  /*2ca0*/  LOP3.LUT R0, R0, 0xffff, RZ, 0xc0, !PT ;  /* 0x0000ffff00007812 */ /* 0x000fc800078ec0ff */
[----:B------:R-:W-:-:S05]  /*2cb0*/  SHF.R.U32.HI R0, RZ, 0x5, R0 ;  /* 0x00000005ff007819 */ /* 0x000fca0000011600 */
[----:B------:R-:W-:Y:S01]  /*2cc0*/  VIADD R2, R0, 0x10 ;  /* 0x0000001000027836 */ /* 0x000fe20000000000 */
[----:B------:R-:W-:Y:S01]  /*2cd0*/  SHF.L.U32 R0, R3, R0, RZ ;  /* 0x0000000003007219 */ /* 0x000fe200000006ff */
[----:B--2---:R-:W-:-:S03]  /*2ce0*/  ULEA UR6, UR5, UR4, 0x18 ;  /* 0x0000000405067291 */ /* 0x004fc6000f8ec0ff */
[----:B------:R-:W-:-:S04]  /*2cf0*/  SHF.L.U32 R3, R7, R2, RZ ;  /* 0x0000000207037219 */ /* 0x000fc800000006ff */
[----:B------:R-:W-:Y:S02]  /*2d00*/  LOP3.LUT R0, R3, R0, RZ, 0xfc, !PT ;  /* 0x0000000003007212 */ /* 0x000fe400078efcff */
[----:B------:R-:W2:Y:S02]  /*2d10*/  LDS R5, [UR6] ;  /* 0x00000006ff057984 */ /* 0x000ea40008000800 */
[C---:B------:R-:W-:Y:S02]  /*2d20*/  LOP3.LUT R2, R0.reuse, 0xffff, RZ, 0xc0, !PT ;  /* 0x0000ffff00027812 */ /* 0x040fe400078ec0ff */
[----:B--2---:R-:W-:-:S04]  /*2d30*/  LOP3.LUT R3, R0, 0xffff, R5, 0x80, !PT ;  /* 0x0000ffff00037812 */ /* 0x004fc800078e8005 */
[----:B------:R-:W-:-:S13]  /*2d40*/  ISETP.NE.AND P0, PT, R3, R2, PT ;  /* 0x000000020300720c */ /* 0x000fda0003f05270 */
[----:B------:R-:W-:Y:S05]  /*2d50*/  @P0 BRA `(.L_x_76) ;  /* 0x0000000000500947 */ /* 0x000fea0003800000 */
[----:B------:R-:W-:Y:S02]  /*2d60*/  SHF.R.U32.HI R5, RZ, 0x10, R5 ;  /* 0x00000010ff057819 */ /* 0x000fe40000011605 */
[----:B------:R-:W-:-:S04]  /*2d70*/  SHF.R.U32.HI R2, RZ, 0x10, R0 ;  /* 0x00000010ff027819 */ /* 0x000fc80000011600 */
[----:B------:R-:W-:-:S04]  /*2d80*/  LOP3.LUT R5, R5, R2, RZ, 0xc0, !PT ;  /* 0x0000000205057212 */ /* 0x000fc800078ec0ff */
[----:B------:R-:W-:-:S13]  /*2d90*/  ISETP.NE.AND P0, PT, R5, R2, PT ;  /* 0x000000020500720c */ /* 0x000fda0003f05270 */
[----:B------:R-:W-:Y:S05]  /*2da0*/  @P0 BRA `(.L_x_77) ;  /* 0x0000000000300947 */ /* 0x000fea0003800000 */
[----:B------:R-:W-:Y:S01]  /*2db0*/  R2UR UR4, R0 ;  /* 0x00000000000472ca */ /* 0x000fe200000e0000 */
[----:B------:R-:W-:Y:S01]  /*2dc0*/  VOTEU.ANY UR5, UPT, PT ;  /* 0x0000000000057886 */ /* 0x000fe200038e0100 */
[----:B------:R-:W2:Y:S01]  /*2dd0*/  S2R R0, SR_LANEID ;  /* 0x0000000000007919 */ /* 0x000ea20000000000 */
[----:B------:R-:W-:-:S10]  /*2de0*/  UFLO.U32 UR5, UR5 ;  /* 0x00000005000572bd */ /* 0x000fd400080e0000 */
[----:B------:R-:W-:-:S06]  /*2df0*/  ULOP3.LUT UR4, URZ, UR4, URZ, 0x33, !UPT ;  /* 0x00000004ff047292 */ /* 0x000fcc000f8e33ff */
[----:B------:R-:W-:-:S04]  /*2e00*/  IMAD.U32 R2, RZ, RZ, UR4 ;  /* 0x00000004ff027e24 */ /* 0x000fc8000f8e00ff */
[----:B------:R-:W3:Y:S02]  /*2e10*/  REDUX UR7, R2 ;  /* 0x00000000020773c4 */ /* 0x000ee40000000000 */
[----:B------:R4:W-:Y:S01]  /*2e20*/  UTCATOMSWS.AND URZ, UR4 ;  /* 0x0000000400ff79e3 */ /* 0x0009e20008000000 */
[----:B--2---:R-:W-:Y:S01]  /*2e30*/  ISETP.EQ.U32.AND P0, PT, R0, UR5, PT ;  /* 0x0000000500007c0c */ /* 0x004fe2000bf02070 */
[----:B---3--:R-:W-:-:S12]  /*2e40*/  IMAD.U32 R0, RZ, RZ, UR7 ;  /* 0x00000007ff007e24 */ /* 0x008fd8000f8e00ff */
[----:B------:R4:W-:Y:S01]  /*2e50*/  @P0 ATOMS.AND RZ, [UR6], R0 ;  /* 0x00000000ffff098c */ /* 0x0009e2000a800006 */
[----:B------:R-:W-:Y:S05]  /*2e60*/  BRA `(.L_x_75) ;  /* 0x0000000000147947 */ /* 0x000fea0003800000 */
.L_x_77:
[----:B------:R-:W-:-:S07]  /*2e70*/  MOV R2, 0x2e90 ;  /* 0x00002e9000027802 */ /* 0x000fce0000000f00 */
[----:B-1----:R-:W-:Y:S05]  /*2e80*/  CALL.REL.NOINC `($__internal_0_$__cuda_sm10x_tcgen05_guardrail_trap_col_being_dealloced_not_returned_by_alloc) ;  /* 0x0000000000447944 */ /* 0x002fea0003c00000 */
[----:B------:R-:W-:Y:S05]  /*2e90*/  BRA `(.L_x_75) ;  /* 0x0000000000087947 */ /* 0x000fea0003800000 */
.L_x_76:
[----:B------:R-:W-:-:S07]  /*2ea0*/  MOV R2, 0x2ec0 ;  /* 0x00002ec000027802 */ /* 0x000fce0000000f00 */
[----:B-1----:R-:W-:Y:S05]  /*2eb0*/  CALL.REL.NOINC `($__internal_2_$__cuda_sm10x_tcgen05_guardrail_trap_unallocated_columns_being_dealloced) ;  /* 0x0000000000507944 */ /* 0x002fea0003c00000 */
.L_x_75:
[----:B------:R-:W-:Y:S01]  /*2ec0*/  NOP ;  /* 0x0000000000007918 */ /* 0x000fe20000000000 */
[----:B----4-:R-:W-:Y:S05]  /*2ed0*/  EXIT ;  /* 0x000000000000794d */ /* 0x010fea0003800000 */
.L_x_60:
[----:B------:R-:W2:Y:S02]  /*2ee0*/  SYNCS.PHASECHK.TRANS64.TRYWAIT P0, [UR8+0x20000], RZ ;  /* 0x020000ffff0075a7 */ /* 0x000ea40008001108 */
[----:B--2---:R-:W-:Y:S05]  /*2ef0*/  @!P0 BRA `(.L_x_60) ;  /* 0xfffffffc00f88947 */ /* 0x004fea000383ffff */
[----:B------:R-:W-:Y:S05]  /*2f00*/  BRA `(.L_x_78) ;  /* 0xffffffec00707947 */ /* 0x000fea000383ffff */
.L_x_62:
[----:B------:R-:W2:Y:S02]  /*2f10*/  SYNCS.PHASECHK.TRANS64.TRYWAIT P1, [UR8+0x20020], RZ ;  /* 0x020020ffff0075a7 */ /* 0x000ea40008021108 */
[----:B--2---:R-:W-:Y:S05]  /*2f20*/  @!P1 BRA `(.L_x_62) ;  /* 0xfffffffc00f89947 */ /* 0x004fea000383ffff */
[----:B------:R-:W-:Y:S05]  /*2f30*/  BRA `(.L_x_79) ;  /* 0xfffffff0005c7947 */ /* 0x000fea000383ffff */
.L_x_63:
[----:B------:R-:W3:Y:S02]  /*2f40*/  SYNCS.PHASECHK.TRANS64.TRYWAIT P0, [UR35+0x20000], R3 ;  /* 0x02000003ff0075a7 */ /* 0x000ee40008001123 */
[----:B---3--:R-:W-:Y:S05]  /*2f50*/  @!P0 BRA `(.L_x_63) ;  /* 0xfffffffc00f88947 */ /* 0x008fea000383ffff */
[----:B------:R-:W-:Y:S05]  /*2f60*/  BRA `(.L_x_80) ;  /* 0xfffffff000dc7947 */ /* 0x000fea000383ffff */
.L_x_65:
[----:B------:R-:W3:Y:S02]  /*2f70*/  SYNCS.PHASECHK.TRANS64.TRYWAIT P0, [UR35+0x20020], R3 ;  /* 0x02002003ff0075a7 */ /* 0x000ee40008001123 */
[----:B---3--:R-:W-:Y:S05]  /*2f80*/  @!P0 BRA `(.L_x_65) ;  /* 0xfffffffc00f88947 */ /* 0x008fea000383ffff */
[----:B------:R-:W-:Y:S05]  /*2f90*/  BRA `(.L_x_81) ;  /* 0xfffffff400f47947 */ /* 0x000fea000383ffff */
        .weak           $__internal_0_$__cuda_sm10x_tcgen05_guardrail_trap_col_being_dealloced_not_returned_by_alloc
        .type           $__internal_0_$__cuda_sm10x_tcgen05_guardrail_trap_col_being_dealloced_not_returned_by_alloc,@function
        .size           $__internal_0_$__cuda_sm10x_tcgen05_guardrail_trap_col_being_dealloced_not_returned_by_alloc,($__internal_1_$__cuda_sm10x_tcgen05_guardrail_trap_phase_invalid_during_alloc - $__internal_0_$__cuda_sm10x_tcgen05_guardrail_trap_col_being_dealloced_not_returned_by_alloc)
$__internal_0_$__cuda_sm10x_tcgen05_guardrail_trap_col_being_dealloced_not_returned_by_alloc:
[----:B------:R-:W-:Y:S05]  /*2fa0*/  BPT.TRAP 0x1 ;  /* 0x000000040000795c */ /* 0x000fea0000300000 */
[----:B------:R-:W-:-:S04]  /*2fb0*/  IMAD.MOV.U32 R3, RZ, RZ, 0x0 ;  /* 0x00000000ff037424 */ /* 0x000fc800078e00ff */
[----:B------:R-:W-:Y:S05]  /*2fc0*/  RET.REL.NODEC R2 `(gluon_tcgen05) ;  /* 0xffffffd0020c7950 */ /* 0x000fea0003c3ffff */
        .weak           $__internal_1_$__cuda_sm10x_tcgen05_guardrail_trap_phase_invalid_during_alloc
        .type           $__internal_1_$__cuda_sm10x_tcgen05_guardrail_trap_phase_invalid_during_alloc,@function
        .size           $__internal_1_$__cuda_sm10x_tcgen05_guardrail_trap_phase_invalid_during_alloc,($__internal_2_$__cuda_sm10x_tcgen05_guardrail_trap_unallocated_columns_being_dealloced - $__internal_1_$__cuda_sm10x_tcgen05_guardrail_trap_phase_invalid_during_alloc)
$__internal_1_$__cuda_sm10x_tcgen05_guardrail_trap_phase_invalid_during_alloc:
[----:B------:R-:W-:Y:S05]  /*2fd0*/  BPT.TRAP 0x1 ;  /* 0x000000040000795c */ /* 0x000fea0000300000 */
[----:B------:R-:W-:-:S04]  /*2fe0*/  IMAD.MOV.U32 R3, RZ, RZ, 0x0 ;  /* 0x00000000ff037424 */ /* 0x000fc800078e00ff */
[----:B------:R-:W-:Y:S05]  /*2ff0*/  RET.REL.NODEC R2 `(gluon_tcgen05) ;  /* 0xffffffd002007950 */ /* 0x000fea0003c3ffff */
        .weak           $__internal_2_$__cuda_sm10x_tcgen05_guardrail_trap_unallocated_columns_being_dealloced
        .type           $__internal_2_$__cuda_sm10x_tcgen05_guardrail_trap_unallocated_columns_being_dealloced,@function
        .size           $__internal_2_$__cuda_sm10x_tcgen05_guardrail_trap_unallocated_columns_being_dealloced,(.L_x_85 - $__internal_2_$__cuda_sm10x_tcgen05_guardrail_trap_unallocated_columns_being_dealloced)
$__internal_2_$__cuda_sm10x_tcgen05_guardrail_trap_unallocated_columns_being_dealloced:
[----:B------:R-:W-:Y:S05]  /*3000*/  BPT.TRAP 0x1 ;  /* 0x000000040000795c */ /* 0x000fea0000300000 */
[----:B------:R-:W-:-:S04]  /*3010*/  IMAD.MOV.U32 R3, RZ, RZ, 0x0 ;  /* 0x00000000ff037424 */ /* 0x000fc800078e00ff */
[----:B------:R-:W-:Y:S05]  /*3020*/  RET.REL.NODEC R2 `(gluon_tcgen05) ;  /* 0xffffffcc02f47950 */ /* 0x000fea0003c3ffff */
.L_x_82:
[----:B------:R-:W-:-:S00]  /*3030*/  BRA `(.L_x_82) ;  /* 0xfffffffc00fc7947 */ /* 0x000fc0000383ffff */
[----:B------:R-:W-:-:S00]  /*3040*/  NOP ;  /* 0x0000000000007918 */ /* 0x000fc00000000000 */
        /* <DEDUP_REMOVED lines=11> */
.L_x_85:


//--------------------- .nv.shared.gluon_tcgen05  --------------------------
	.section	.nv.shared.gluon_tcgen05,"aw",@nobits
	.sectionflags	@""
	.align	16
	.zero		1024


//--------------------- .nv.shared.reserved.0     --------------------------
	.section	.nv.shared.reserved.0,"aw",@nobits
	.align	8
	.weak		__nv_reservedSMEM_offset_0_alias
	.size		__nv_reservedSMEM_offset_0_alias, 0, 64
	.other		__nv_reservedSMEM_offset_0_alias,@"STO_CUDA_RESERVED_SHARED STV_DEFAULT"
__nv_reservedSMEM_offset_0_alias:
	.zero		0
.nv.shared.reserved.0:
	.zero		64
	.weak		__nv_reservedSMEM_allocation_phase
	.type		__nv_reservedSMEM_allocation_phase,@object
	.size		__nv_reservedSMEM_allocation_phase,(.L_0 - __nv_reservedSMEM_allocation_phase)
__nv_reservedSMEM_allocation_phase:
	.zero		1
.L_0:
	.zero		7
	.weak		__nv_reservedSMEM_devtool_atexit_pc
	.type		__nv_reservedSMEM_devtool_atexit_pc,@object
	.size		__nv_reservedSMEM_devtool_atexit_pc,(__nv_reservedSMEM_allocation_mask - __nv_reservedSMEM_devtool_atexit_pc)
__nv_reservedSMEM_devtool_atexit_pc:
	.zero		8
	.weak		__nv_reservedSMEM_allocation_mask
	.type		__nv_reservedSMEM_allocation_mask,@object
	.size		__nv_reservedSMEM_allocation_mask,(.L_2 - __nv_reservedSMEM_allocation_mask)
__nv_reservedSMEM_allocation_mask:
	.zero		4
.L_2:


//--------------------- .nv.constant0.gluon_tcgen05 --------------------------
	.section	.nv.constant0.gluon_tcgen05,"a",@progbits
	.sectionflags	@""
	.align	4
.nv.constant0.gluon_tcgen05:
	.zero		976


//--------------------- SYMBOLS --------------------------

	.type		.nv.reservedSmem.offset0,@object
	.size		.nv.reservedSmem.offset0,0x4
	.type		.nv.reservedSmem.cap,@object
	.size		.nv.reservedSmem.cap,0x4
